	.target	sm_90a

	.elftype	@"ET_EXEC"


//--------------------- .note.nv.tkinfo           --------------------------
	.section	.note.nv.tkinfo,"",@"SHT_NOTE"
	.sectionflags	@"SHF_NOTE_NV_TKINFO"
	.tkinfo
        /*0018*/ 	.word	0x00000002
        /*0030*/ 	.string	""
        /*0030*/ 	.string	"ptxas"
        /*0030*/ 	.string	"Cuda compilation tools, release 13.0, V13.0.88"
        /*0030*/ 	.string	"Build cuda_13.0.r13.0/compiler.36424714_0"
        /*0030*/ 	.string	"-v  -suppress-debug-info  -lineinfo  -arch sm_90a "



//--------------------- .note.nv.cuinfo           --------------------------
	.section	.note.nv.cuinfo,"",@"SHT_NOTE"
	.sectionflags	@"SHF_NOTE_NV_CUINFO"
        /*0018*/ 	.short	0x0002
        /*001a*/ 	.short	0x005a
        /*001c*/ 	.short	0x0082
	.zero		2


//--------------------- .nv.info                  --------------------------
	.section	.nv.info,"",@"SHT_CUDA_INFO"
	.align	4


	//----- nvinfo : EIATTR_REGCOUNT
	.align		4
        /*0000*/ 	.byte	0x04, 0x2f
        /*0002*/ 	.short	(.L_1 - .L_0)
	.align		4
.L_0:
        /*0004*/ 	.word	index@(gluon_wgmma)
        /*0008*/ 	.word	0x000000ff


	//----- nvinfo : EIATTR_FRAME_SIZE
	.align		4
.L_1:
        /*000c*/ 	.byte	0x04, 0x11
        /*000e*/ 	.short	(.L_3 - .L_2)
	.align		4
.L_2:
        /*0010*/ 	.word	index@(gluon_wgmma)
        /*0014*/ 	.word	0x00000200


	//----- nvinfo : EIATTR_MIN_STACK_SIZE
	.align		4
.L_3:
        /*0018*/ 	.byte	0x04, 0x12
        /*001a*/ 	.short	(.L_5 - .L_4)
	.align		4
.L_4:
        /*001c*/ 	.word	index@(gluon_wgmma)
        /*0020*/ 	.word	0x00000200
.L_5:


//--------------------- .nv.compat                --------------------------
	.section	.nv.compat,"",@"SHT_CUDA_COMPAT_INFO"
	.align	4
        /*0000*/ 	.byte	0x02, 0x09, 0x01, 0x00, 0x02, 0x02, 0x04, 0x00, 0x02, 0x05, 0x05, 0x00, 0x03, 0x07, 0x01, 0x01
        /*0010*/ 	.byte	0x02, 0x03, 0x03, 0x00, 0x02, 0x06, 0x01, 0x00, 0x04, 0x0b, 0x08, 0x00, 0x00, 0x00, 0x00, 0x00
        /*0020*/ 	.byte	0x00, 0x00, 0x00, 0x00


//--------------------- .nv.info.gluon_wgmma      --------------------------
	.section	.nv.info.gluon_wgmma,"",@"SHT_CUDA_INFO"
	.sectionflags	@""
	.align	4


	//----- nvinfo : EIATTR_CUDA_API_VERSION
	.align		4
        /*0000*/ 	.byte	0x04, 0x37
        /*0002*/ 	.short	(.L_7 - .L_6)
.L_6:
        /*0004*/ 	.word	0x00000082


	//----- nvinfo : EIATTR_KPARAM_INFO
	.align		4
.L_7:
        /*0008*/ 	.byte	0x04, 0x17
        /*000a*/ 	.short	(.L_9 - .L_8)
.L_8:
        /*000c*/ 	.word	0x00000000
        /*0010*/ 	.short	0x000a
        /*0012*/ 	.short	0x0048
        /*0014*/ 	.byte	0x00, 0xf4, 0x21, 0x00


	//----- nvinfo : EIATTR_KPARAM_INFO
	.align		4
.L_9:
        /*0018*/ 	.byte	0x04, 0x17
        /*001a*/ 	.short	(.L_11 - .L_10)
.L_10:
        /*001c*/ 	.word	0x00000000
        /*0020*/ 	.short	0x0009
        /*0022*/ 	.short	0x0040
        /*0024*/ 	.byte	0x00, 0xf4, 0x21, 0x00


	//----- nvinfo : EIATTR_KPARAM_INFO
	.align		4
.L_11:
        /*0028*/ 	.byte	0x04, 0x17
        /*002a*/ 	.short	(.L_13 - .L_12)
.L_12:
        /*002c*/ 	.word	0x00000000
        /*0030*/ 	.short	0x0008
        /*0032*/ 	.short	0x0038
        /*0034*/ 	.byte	0x00, 0xf0, 0x21, 0x00


	//----- nvinfo : EIATTR_KPARAM_INFO
	.align		4
.L_13:
        /*0038*/ 	.byte	0x04, 0x17
        /*003a*/ 	.short	(.L_15 - .L_14)
.L_14:
        /*003c*/ 	.word	0x00000000
        /*0040*/ 	.short	0x0007
        /*0042*/ 	.short	0x0030
        /*0044*/ 	.byte	0x00, 0xf0, 0x21, 0x00


	//----- nvinfo : EIATTR_KPARAM_INFO
	.align		4
.L_15:
        /*0048*/ 	.byte	0x04, 0x17
        /*004a*/ 	.short	(.L_17 - .L_16)
.L_16:
        /*004c*/ 	.word	0x00000000
        /*0050*/ 	.short	0x0006
        /*0052*/ 	.short	0x0028
        /*0054*/ 	.byte	0x00, 0xf0, 0x21, 0x00


	//----- nvinfo : EIATTR_KPARAM_INFO
	.align		4
.L_17:
        /*0058*/ 	.byte	0x04, 0x17
        /*005a*/ 	.short	(.L_19 - .L_18)
.L_18:
        /*005c*/ 	.word	0x00000000
        /*0060*/ 	.short	0x0005
        /*0062*/ 	.short	0x0020
        /*0064*/ 	.byte	0x00, 0xf0, 0x11, 0x00


	//----- nvinfo : EIATTR_KPARAM_INFO
	.align		4
.L_19:
        /*0068*/ 	.byte	0x04, 0x17
        /*006a*/ 	.short	(.L_21 - .L_20)
.L_20:
        /*006c*/ 	.word	0x00000000
        /*0070*/ 	.short	0x0004
        /*0072*/ 	.short	0x001c
        /*0074*/ 	.byte	0x00, 0xf0, 0x11, 0x00


	//----- nvinfo : EIATTR_KPARAM_INFO
	.align		4
.L_21:
        /*0078*/ 	.byte	0x04, 0x17
        /*007a*/ 	.short	(.L_23 - .L_22)
.L_22:
        /*007c*/ 	.word	0x00000000
        /*0080*/ 	.short	0x0003
        /*0082*/ 	.short	0x0018
        /*0084*/ 	.byte	0x00, 0xf0, 0x11, 0x00


	//----- nvinfo : EIATTR_KPARAM_INFO
	.align		4
.L_23:
        /*0088*/ 	.byte	0x04, 0x17
        /*008a*/ 	.short	(.L_25 - .L_24)
.L_24:
        /*008c*/ 	.word	0x00000000
        /*0090*/ 	.short	0x0002
        /*0092*/ 	.short	0x0010
        /*0094*/ 	.byte	0x00, 0xf4, 0x21, 0x00


	//----- nvinfo : EIATTR_KPARAM_INFO
	.align		4
.L_25:
        /*0098*/ 	.byte	0x04, 0x17
        /*009a*/ 	.short	(.L_27 - .L_26)
.L_26:
        /*009c*/ 	.word	0x00000000
        /*00a0*/ 	.short	0x0001
        /*00a2*/ 	.short	0x0008
        /*00a4*/ 	.byte	0x00, 0xf4, 0x21, 0x00


	//----- nvinfo : EIATTR_KPARAM_INFO
	.align		4
.L_27:
        /*00a8*/ 	.byte	0x04, 0x17
        /*00aa*/ 	.short	(.L_29 - .L_28)
.L_28:
        /*00ac*/ 	.word	0x00000000
        /*00b0*/ 	.short	0x0000
        /*00b2*/ 	.short	0x0000
        /*00b4*/ 	.byte	0x00, 0xf4, 0x21, 0x00


	//----- nvinfo : EIATTR_SPARSE_MMA_MASK
	.align		4
.L_29:
        /*00b8*/ 	.byte	0x03, 0x50
        /*00ba*/ 	.short	0x0000


	//----- nvinfo : EIATTR_MAXREG_COUNT
	.align		4
        /*00bc*/ 	.byte	0x03, 0x1b
        /*00be*/ 	.short	0x00ff


	//----- nvinfo : EIATTR_NUM_BARRIERS
	.align		4
        /*00c0*/ 	.byte	0x02, 0x4c
        /*00c2*/ 	.byte	0x01
	.zero		1


	//----- nvinfo : EIATTR_ANNOTATIONS
	.align		4
        /*00c4*/ 	.byte	0x04, 0x55
        /*00c6*/ 	.short	(.L_31 - .L_30)


	//   ....[0]....
.L_30:
        /*00c8*/ 	.word	0x00000001
        /*00cc*/ 	.byte	0x50, 0x11, 0x00, 0x00, 0x01, 0x00, 0x00, 0x00, 0xa0, 0x12, 0x00, 0x00, 0x01, 0x00, 0x00, 0x00
        /* <DEDUP_REMOVED lines=162> */
        /*0afc*/ 	.byte	0x10, 0x3b, 0x00, 0x00, 0x01, 0x00, 0x00, 0x00, 0x30, 0x3b, 0x00, 0x00


	//----- nvinfo : EIATTR_MERCURY_ISA_VERSION
	.align		4
.L_31:
        /*0b08*/ 	.byte	0x03, 0x5f
        /*0b0a*/ 	.short	0x0101


	//----- nvinfo : EIATTR_INT_WARP_WIDE_INSTR_OFFSETS
	.align		4
        /*0b0c*/ 	.byte	0x04, 0x31
        /*0b0e*/ 	.short	(.L_33 - .L_32)


	//   ....[0]....
.L_32:
        /*0b10*/ 	.word	0x000012d0


	//   ....[1]....
        /*0b14*/ 	.word	0x000012f0


	//   ....[2]....
        /*0b18*/ 	.word	0x00001310


	//   ....[3]....
        /*0b1c*/ 	.word	0x000013f0


	//   ....[4]....
        /*0b20*/ 	.word	0x00002920


	//   ....[5]....
        /*0b24*/ 	.word	0x00002930


	//   ....[6]....
        /*0b28*/ 	.word	0x000029b0


	//   ....[7]....
        /*0b2c*/ 	.word	0x000029c0


	//   ....[8]....
        /*0b30*/ 	.word	0x00003e60


	//   ....[9]....
        /*0b34*/ 	.word	0x00003e80


	//----- nvinfo : EIATTR_COOP_GROUP_MASK_REGIDS
	.align		4
.L_33:
        /*0b38*/ 	.byte	0x04, 0x29
        /*0b3a*/ 	.short	(.L_35 - .L_34)


	//   ....[0]....
.L_34:
        /*0b3c*/ 	.word	0xffffffff


	//   ....[1]....
        /*0b40*/ 	.word	0xffffffff


	//   ....[2]....
        /*0b44*/ 	.word	0xffffffff


	//----- nvinfo : EIATTR_COOP_GROUP_INSTR_OFFSETS
	.align		4
.L_35:
        /*0b48*/ 	.byte	0x04, 0x28
        /*0b4a*/ 	.short	(.L_37 - .L_36)


	//   ....[0]....
.L_36:
        /*0b4c*/ 	.word	0x00000160


	//   ....[1]....
        /*0b50*/ 	.word	0x00000730


	//   ....[2]....
        /*0b54*/ 	.word	0x00000ce0


	//----- nvinfo : EIATTR_MBARRIER_INSTR_OFFSETS
	.align		4
.L_37:
        /*0b58*/ 	.byte	0x04, 0x39
        /*0b5a*/ 	.short	(.L_39 - .L_38)


	//   ....[0]....
.L_38:
        /*0b5c*/ 	.word	0x00001600
        /*0b60*/ 	.word	0x000000ff
        /*0b64*/ 	.word	0x00012000
        /*0b68*/ 	.short	0x0100
        /*0b6a*/ 	.byte	0x14
	.zero		1


	//   ....[1]....
        /*0b6c*/ 	.word	0x00001c40
        /*0b70*/ 	.word	0x000000ff
        /*0b74*/ 	.word	0x00012008
        /*0b78*/ 	.short	0x0100
        /*0b7a*/ 	.byte	0x14
	.zero		1


	//   ....[2]....
        /*0b7c*/ 	.word	0x00001df0
        /*0b80*/ 	.word	0x000000ff
        /*0b84*/ 	.word	0x00012010
        /*0b88*/ 	.short	0x0100
        /*0b8a*/ 	.byte	0x14
	.zero		1


	//   ....[3]....
        /*0b8c*/ 	.word	0x00002a60
        /*0b90*/ 	.word	0x000000ff
        /*0b94*/ 	.word	0x00012000
        /*0b98*/ 	.short	0x010a
        /*0b9a*/ 	.byte	0x12
	.zero		1


	//   ....[4]....
        /*0b9c*/ 	.word	0x00003670
        /*0ba0*/ 	.word	0x000000ff
        /*0ba4*/ 	.word	0x00012000
        /*0ba8*/ 	.short	0x0108
        /*0baa*/ 	.byte	0x14
	.zero		1


	//   ....[5]....
        /*0bac*/ 	.word	0x000036e0
        /*0bb0*/ 	.word	0x000000ff
        /*0bb4*/ 	.word	0x00012008
        /*0bb8*/ 	.short	0x0108
        /*0bba*/ 	.byte	0x14
	.zero		1


	//   ....[6]....
        /*0bbc*/ 	.word	0x00003760
        /*0bc0*/ 	.word	0x000000ff
        /*0bc4*/ 	.word	0x00012010
        /*0bc8*/ 	.short	0x0108
        /*0bca*/ 	.byte	0x14
	.zero		1


	//   ....[7]....
        /*0bcc*/ 	.word	0x00004710
        /*0bd0*/ 	.word	0x000000ff
        /*0bd4*/ 	.word	0x00012000
        /*0bd8*/ 	.short	0x010a
        /*0bda*/ 	.byte	0x12
	.zero		1


	//----- nvinfo : EIATTR_NUM_MBARRIERS
	.align		4
.L_39:
        /*0bdc*/ 	.byte	0x03, 0x38
        /*0bde*/ 	.short	0x0003


	//----- nvinfo : EIATTR_EXIT_INSTR_OFFSETS
	.align		4
        /*0be0*/ 	.byte	0x04, 0x1c
        /*0be2*/ 	.short	(.L_41 - .L_40)


	//   ....[0]....
.L_40:
        /*0be4*/ 	.word	0x00004700


	//----- nvinfo : EIATTR_REQNTID
	.align		4
.L_41:
        /*0be8*/ 	.byte	0x04, 0x10
        /*0bea*/ 	.short	(.L_43 - .L_42)
.L_42:
        /*0bec*/ 	.word	0x00000080
        /*0bf0*/ 	.word	0x00000001
        /*0bf4*/ 	.word	0x00000001


	//----- nvinfo : EIATTR_CRS_STACK_SIZE
	.align		4
.L_43:
        /*0bf8*/ 	.byte	0x04, 0x1e
        /*0bfa*/ 	.short	(.L_45 - .L_44)
.L_44:
        /*0bfc*/ 	.word	0x00000000


	//----- nvinfo : EIATTR_CBANK_PARAM_SIZE
	.align		4
.L_45:
        /*0c00*/ 	.byte	0x03, 0x19
        /*0c02*/ 	.short	0x0050


	//----- nvinfo : EIATTR_PARAM_CBANK
	.align		4
        /*0c04*/ 	.byte	0x04, 0x0a
        /*0c06*/ 	.short	(.L_47 - .L_46)
	.align		4
.L_46:
        /*0c08*/ 	.word	index@(.nv.constant0.gluon_wgmma)
        /*0c0c*/ 	.short	0x0210
        /*0c0e*/ 	.short	0x0050


	//----- nvinfo : EIATTR_SW_WAR
	.align		4
.L_47:
        /*0c10*/ 	.byte	0x04, 0x36
        /*0c12*/ 	.short	(.L_49 - .L_48)
.L_48:
        /*0c14*/ 	.word	0x00000008
.L_49:


//--------------------- .nv.callgraph             --------------------------
	.section	.nv.callgraph,"",@"SHT_CUDA_CALLGRAPH"
	.align	4
	.sectionentsize	8
	.align		4
        /*0000*/ 	.word	0x00000000
	.align		4
        /*0004*/ 	.word	0xffffffff
	.align		4
        /*0008*/ 	.word	0x00000000
	.align		4
        /*000c*/ 	.word	0xfffffffe
	.align		4
        /*0010*/ 	.word	0x00000000
	.align		4
        /*0014*/ 	.word	0xfffffffd
	.align		4
        /*0018*/ 	.word	0x00000000
	.align		4
        /*001c*/ 	.word	0xfffffffc


//--------------------- .text.gluon_wgmma         --------------------------
	.section	.text.gluon_wgmma,"ax",@progbits
	.align	128
        .global         gluon_wgmma
        .type           gluon_wgmma,@function
        .size           gluon_wgmma,(.L_x_52 - gluon_wgmma)
        .other          gluon_wgmma,@"STO_CUDA_ENTRY STV_DEFAULT"
gluon_wgmma:
.text.gluon_wgmma:
[----:B------:R-:W1:Y:S01]  /*0000*/  LDC R1, c[0x0][0x28] ;  /* 0x00000a00ff017b82 */ /* 0x000e620000000800 */
[----:B------:R-:W2:Y:S07]  /*0010*/  S2R R20, SR_TID.X ;  /* 0x0000000000147919 */ /* 0x000eae0000002100 */
[----:B------:R-:W3:Y:S01]  /*0020*/  S2UR UR4, SR_CgaCtaId ;  /* 0x00000000000479c3 */ /* 0x000ee20000008800 */
[----:B------:R-:W-:Y:S01]  /*0030*/  UMOV UR20, 0x400 ;  /* 0x0000040000147882 */ /* 0x000fe20000000000 */
[----:B------:R-:W-:Y:S01]  /*0040*/  ULDC UR6, c[0x0][0xc] ;  /* 0x0000030000067ab9 */ /* 0x000fe20000000800 */
[----:B------:R-:W-:Y:S01]  /*0050*/  ULDC.64 UR26, c[0x0][0x250] ;  /* 0x00009400001a7ab9 */ /* 0x000fe20000000a00 */
[----:B------:R-:W-:Y:S01]  /*0060*/  BSSY B0, `(.L_x_0) ;  /* 0x000001f000007945 */ /* 0x000fe20003800000 */
[----:B-1----:R-:W-:-:S03]  /*0070*/  VIADD R1, R1, 0xfffffe00 ;  /* 0xfffffe0001017836 */ /* 0x002fc60000000000 */
[----:B------:R-:W1:Y:S08]  /*0080*/  LDC R6, c[0x0][0x228] ;  /* 0x00008a00ff067b82 */ /* 0x000e700000000800 */
[----:B------:R-:W4:Y:S08]  /*0090*/  LDC R13, c[0x0][0x230] ;  /* 0x00008c00ff0d7b82 */ /* 0x000f300000000800 */
[----:B------:R-:W-:Y:S01]  /*00a0*/  S2UR UR29, SR_CTAID.Y ;  /* 0x00000000001d79c3 */ /* 0x000fe20000002600 */
[----:B---3--:R-:W-:-:S03]  /*00b0*/  ULEA UR20, UR4, UR20, 0x18 ;  /* 0x0000001404147291 */ /* 0x008fc6000f8ec03f */
[----:B------:R-:W-:Y:S01]  /*00c0*/  ULDC UR4, c[0x0][0x10] ;  /* 0x0000040000047ab9 */ /* 0x000fe20000000800 */
[----:B--2---:R-:W-:-:S03]  /*00d0*/  LOP3.LUT R3, R20, 0x7f, RZ, 0xc0, !PT ;  /* 0x0000007f14037812 */ /* 0x004fc600078ec0ff */
[----:B------:R-:W2:Y:S01]  /*00e0*/  S2UR UR5, SR_CTAID.Z ;  /* 0x00000000000579c3 */ /* 0x000ea20000002700 */
[----:B-1----:R-:W-:Y:S01]  /*00f0*/  VIADD R6, R6, 0xffffffff ;  /* 0xffffffff06067836 */ /* 0x002fe20000000000 */
[C---:B------:R-:W-:Y:S02]  /*0100*/  ISETP.GE.U32.AND P0, PT, R3.reuse, 0x20, PT ;  /* 0x000000200300780c */ /* 0x040fe40003f06070 */
[C---:B------:R-:W-:Y:S02]  /*0110*/  ISETP.NE.U32.AND P2, PT, R3.reuse, RZ, PT ;  /* 0x000000ff0300720c */ /* 0x040fe40003f45070 */
[----:B------:R-:W-:Y:S02]  /*0120*/  LEA R12, R3, UR20, 0x2 ;  /* 0x00000014030c7c11 */ /* 0x000fe4000f8e10ff */
[----:B------:R-:W1:Y:S01]  /*0130*/  S2UR UR30, SR_CTAID.X ;  /* 0x00000000001e79c3 */ /* 0x000e620000002500 */
[----:B----4-:R-:W-:-:S06]  /*0140*/  VIADD R8, R13, 0xffffffff ;  /* 0xffffffff0d087836 */ /* 0x010fcc0000000000 */
[----:B------:R3:W-:Y:S01]  /*0150*/  @!P0 STS [R12], RZ ;  /* 0x000000ff0c008388 */ /* 0x0007e20000000800 */
[----:B------:R-:W-:-:S03]  /*0160*/  NOP ;  /* 0x0000000000007918 */ /* 0x000fc60000000000 */
[----:B------:R3:W-:Y:S01]  /*0170*/  @!P2 STS [UR20+0x24], R6 ;  /* 0x00002406ff00a988 */ /* 0x0007e20008000814 */
[----:B--2---:R-:W-:-:S03]  /*0180*/  UIMAD UR4, UR5, UR4, UR29 ;  /* 0x00000004050472a4 */ /* 0x004fc6000f8e021d */
[----:B------:R3:W-:Y:S01]  /*0190*/  @!P2 STS [UR20+0x20], R8 ;  /* 0x00002008ff00a988 */ /* 0x0007e20008000814 */
[----:B-1----:R-:W-:-:S04]  /*01a0*/  UIMAD UR4, UR4, UR6, UR30 ;  /* 0x00000006040472a4 */ /* 0x002fc8000f8e021e */
[----:B------:R-:W-:-:S04]  /*01b0*/  UIMAD UR4, UR4, 0x180, URZ ;  /* 0x00000180040478a4 */ /* 0x000fc8000f8e023f */
[----:B------:R-:W-:-:S04]  /*01c0*/  UIADD3 UR22, UP0, UR4, UR26, URZ ;  /* 0x0000001a04167290 */ /* 0x000fc8000ff1e03f */
[----:B------:R-:W-:Y:S01]  /*01d0*/  ULEA.HI.X.SX32 UR23, UR4, UR27, 0x1, UP0 ;  /* 0x0000001b04177291 */ /* 0x000fe200080f0e3f */
[----:B---3--:R-:W-:Y:S11]  /*01e0*/  @P2 BRA `(.L_x_1) ;  /* 0x0000000000182947 */ /* 0x008ff60003800000 */
[----:B------:R-:W1:Y:S01]  /*01f0*/  LDS R0, [UR20+0x8] ;  /* 0x00000814ff007984 */ /* 0x000e620008000800 */
[----:B------:R-:W2:Y:S01]  /*0200*/  LDC.64 R10, c[0x0][0x210] ;  /* 0x00008400ff0a7b82 */ /* 0x000ea20000000a00 */
[----:B------:R-:W-:Y:S02]  /*0210*/  IMAD.MOV.U32 R5, RZ, RZ, 0x70 ;  /* 0x00000070ff057424 */ /* 0x000fe400078e00ff */
[----:B--2---:R2:W-:Y:S03]  /*0220*/  STS.64 [UR20], R10 ;  /* 0x0000000aff007988 */ /* 0x0045e60008000a14 */
[----:B-1----:R-:W-:-:S05]  /*0230*/  LOP3.LUT R0, R0, 0x10, R5, 0xd8, !PT ;  /* 0x0000001000007812 */ /* 0x002fca00078ed805 */
[----:B------:R2:W-:Y:S02]  /*0240*/  STS [UR20+0x8], R0 ;  /* 0x00000800ff007988 */ /* 0x0005e40008000814 */
.L_x_1:
[----:B------:R-:W-:Y:S05]  /*0250*/  BSYNC B0 ;  /* 0x0000000000007941 */ /* 0x000fea0003800000 */
.L_x_0:
[----:B------:R-:W-:Y:S04]  /*0260*/  BSSY B0, `(.L_x_2) ;  /* 0x000000a000007945 */ /* 0x000fe80003800000 */
[----:B------:R-:W-:Y:S05]  /*0270*/  @P2 BRA `(.L_x_3) ;  /* 0x0000000000202947 */ /* 0x000fea0003800000 */
[----:B--2---:R-:W1:Y:S01]  /*0280*/  LDS R0, [UR20+0x34] ;  /* 0x00003414ff007984 */ /* 0x004e620008000800 */
[----:B------:R-:W-:Y:S02]  /*0290*/  IMAD.MOV.U32 R5, RZ, RZ, 0x1f000000 ;  /* 0x1f000000ff057424 */ /* 0x000fe400078e00ff */
[----:B------:R-:W-:Y:S01]  /*02a0*/  @!P2 IMAD.MOV.U32 R2, RZ, RZ, 0xff ;  /* 0x000000ffff02a424 */ /* 0x000fe200078e00ff */
[----:B------:R-:W2:Y:S02]  /*02b0*/  @!P2 LDS R7, [UR20+0x38] ;  /* 0x00003814ff07a984 */ /* 0x000ea40008000800 */
[----:B-1----:R-:W-:Y:S02]  /*02c0*/  LOP3.LUT R0, R0, 0xff000000, R5, 0xb8, !PT ;  /* 0xff00000000007812 */ /* 0x002fe400078eb805 */
[----:B--2---:R-:W-:-:S03]  /*02d0*/  @!P2 LOP3.LUT R2, R7, 0xff, R2, 0xb8, !PT ;  /* 0x000000ff0702a812 */ /* 0x004fc600078eb802 */
[----:B------:R1:W-:Y:S04]  /*02e0*/  STS [UR20+0x34], R0 ;  /* 0x00003400ff007988 */ /* 0x0003e80008000814 */
[----:B------:R1:W-:Y:S02]  /*02f0*/  @!P2 STS [UR20+0x38], R2 ;  /* 0x00003802ff00a988 */ /* 0x0003e40008000814 */
.L_x_3:
[----:B------:R-:W-:Y:S05]  /*0300*/  BSYNC B0 ;  /* 0x0000000000007941 */ /* 0x000fea0003800000 */
.L_x_2:
[----:B------:R-:W-:Y:S04]  /*0310*/  BSSY B0, `(.L_x_4) ;  /* 0x000000e000007945 */ /* 0x000fe80003800000 */
[----:B------:R-:W-:Y:S05]  /*0320*/  @P2 BRA `(.L_x_5) ;  /* 0x0000000000302947 */ /* 0x000fea0003800000 */
[----:B-1----:R-:W1:Y:S01]  /*0330*/  LDS R2, [UR20+0x34] ;  /* 0x00003414ff027984 */ /* 0x002e620008000800 */
[----:B------:R-:W3:Y:S03]  /*0340*/  LDC.64 R4, c[0x0][0x238] ;  /* 0x00008e00ff047b82 */ /* 0x000ee60000000a00 */
[----:B--2---:R-:W2:Y:S01]  /*0350*/  LDS R0, [UR20+0x1c] ;  /* 0x00001c14ff007984 */ /* 0x004ea20008000800 */
[C---:B---3--:R-:W-:Y:S01]  /*0360*/  SHF.L.U64.HI R5, R4.reuse, 0x1, R5 ;  /* 0x0000000104057819 */ /* 0x048fe20000010205 */
[----:B------:R-:W-:-:S03]  /*0370*/  IMAD.SHL.U32 R4, R4, 0x2, RZ ;  /* 0x0000000204047824 */ /* 0x000fc600078e00ff */
[--C-:B------:R-:W-:Y:S02]  /*0380*/  SHF.R.U32.HI R7, RZ, 0x4, R5.reuse ;  /* 0x00000004ff077819 */ /* 0x100fe40000011605 */
[----:B------:R-:W-:-:S05]  /*0390*/  SHF.R.U64 R4, R4, 0x4, R5 ;  /* 0x0000000404047819 */ /* 0x000fca0000001205 */
[----:B------:R3:W-:Y:S01]  /*03a0*/  STS [UR20+0xc], R4 ;  /* 0x00000c04ff007988 */ /* 0x0007e20008000814 */
[----:B-1----:R-:W-:Y:S02]  /*03b0*/  LOP3.LUT R2, R2, 0x7, RZ, 0xb8, !PT ;  /* 0x0000000702027812 */ /* 0x002fe400078eb8ff */
[----:B--2---:R-:W-:-:S03]  /*03c0*/  LOP3.LUT R0, R0, 0xf, R7, 0xb8, !PT ;  /* 0x0000000f00007812 */ /* 0x004fc600078eb807 */
[----:B------:R3:W-:Y:S04]  /*03d0*/  STS [UR20+0x34], R2 ;  /* 0x00003402ff007988 */ /* 0x0007e80008000814 */
[----:B------:R3:W-:Y:S02]  /*03e0*/  STS [UR20+0x1c], R0 ;  /* 0x00001c00ff007988 */ /* 0x0007e40008000814 */
.L_x_5:
[----:B------:R-:W-:Y:S05]  /*03f0*/  BSYNC B0 ;  /* 0x0000000000007941 */ /* 0x000fea0003800000 */
.L_x_4:
[----:B------:R-:W-:Y:S04]  /*0400*/  BSSY B1, `(.L_x_6) ;  /* 0x000001b000017945 */ /* 0x000fe80003800000 */
[----:B------:R-:W-:Y:S01]  /*0410*/  BSSY B0, `(.L_x_7) ;  /* 0x0000016000007945 */ /* 0x000fe20003800000 */
[----:B-123--:R-:W-:-:S03]  /*0420*/  IMAD.MOV.U32 R0, RZ, RZ, RZ ;  /* 0x000000ffff007224 */ /* 0x00efc600078e00ff */
[----:B------:R-:W-:Y:S05]  /*0430*/  @P2 BRA `(.L_x_8) ;  /* 0x0000000000202947 */ /* 0x000fea0003800000 */
[----:B------:R-:W1:Y:S02]  /*0440*/  LDS R2, [UR20+0x34] ;  /* 0x00003414ff027984 */ /* 0x000e640008000800 */
[----:B-1----:R-:W-:-:S05]  /*0450*/  LOP3.LUT R2, R2, 0x38, RZ, 0xb8, !PT ;  /* 0x0000003802027812 */ /* 0x002fca00078eb8ff */
[----:B------:R1:W-:Y:S01]  /*0460*/  STS [UR20+0x34], R2 ;  /* 0x00003402ff007988 */ /* 0x0003e20008000814 */
[----:B------:R-:W-:Y:S05]  /*0470*/  @P2 BRA `(.L_x_9) ;  /* 0x0000000000202947 */ /* 0x000fea0003800000 */
[----:B-1----:R-:W1:Y:S01]  /*0480*/  LDS R2, [UR20+0x8] ;  /* 0x00000814ff027984 */ /* 0x002e620008000800 */
[----:B------:R-:W-:-:S05]  /*0490*/  IMAD.MOV.U32 R5, RZ, RZ, 0x780 ;  /* 0x00000780ff057424 */ /* 0x000fca00078e00ff */
[----:B-1----:R-:W-:-:S05]  /*04a0*/  LOP3.LUT R2, R2, 0x500, R5, 0xd8, !PT ;  /* 0x0000050002027812 */ /* 0x002fca00078ed805 */
[----:B------:R1:W-:Y:S02]  /*04b0*/  STS [UR20+0x8], R2 ;  /* 0x00000802ff007988 */ /* 0x0003e40008000814 */
.L_x_8:
[----:B------:R-:W-:Y:S05]  /*04c0*/  @P2 BRA `(.L_x_10) ;  /* 0x0000000000282947 */ /* 0x000fea0003800000 */
[----:B-1----:R-:W1:Y:S02]  /*04d0*/  LDS R2, [UR20+0x8] ;  /* 0x00000814ff027984 */ /* 0x002e640008000800 */
[----:B-1----:R-:W-:-:S05]  /*04e0*/  LOP3.LUT R2, R2, 0x1800, RZ, 0xb8, !PT ;  /* 0x0000180002027812 */ /* 0x002fca00078eb8ff */
[----:B------:R2:W-:Y:S02]  /*04f0*/  STS [UR20+0x8], R2 ;  /* 0x00000802ff007988 */ /* 0x0005e40008000814 */
.L_x_9:
[----:B------:R-:W-:Y:S05]  /*0500*/  @P2 BREAK B0 ;  /* 0x0000000000002942 */ /* 0x000fea0003800000 */
[----:B------:R-:W-:Y:S05]  /*0510*/  @P2 BRA `(.L_x_11) ;  /* 0x0000000000242947 */ /* 0x000fea0003800000 */
[----:B------:R-:W3:Y:S01]  /*0520*/  LDS R5, [UR20+0x8] ;  /* 0x00000814ff057984 */ /* 0x000ee20008000800 */
[----:B-12---:R-:W-:-:S05]  /*0530*/  IMAD.MOV.U32 R2, RZ, RZ, 0x6000 ;  /* 0x00006000ff027424 */ /* 0x006fca00078e00ff */
[----:B---3--:R-:W-:-:S04]  /*0540*/  LOP3.LUT R2, R5, 0x4000, R2, 0xd8, !PT ;  /* 0x0000400005027812 */ /* 0x008fc800078ed802 */
[----:B------:R-:W-:-:S05]  /*0550*/  LOP3.LUT R2, R2, 0x400000, RZ, 0xb8, !PT ;  /* 0x0040000002027812 */ /* 0x000fca00078eb8ff */
[----:B------:R2:W-:Y:S02]  /*0560*/  STS [UR20+0x8], R2 ;  /* 0x00000802ff007988 */ /* 0x0005e40008000814 */
.L_x_10:
[----:B------:R-:W-:Y:S05]  /*0570*/  BSYNC B0 ;  /* 0x0000000000007941 */ /* 0x000fea0003800000 */
.L_x_7:
[----:B-12---:R-:W1:Y:S02]  /*0580*/  @!P2 LDS R2, [UR20+0x8] ;  /* 0x00000814ff02a984 */ /* 0x006e640008000800 */
[----:B-1----:R-:W-:-:S05]  /*0590*/  @!P2 LOP3.LUT R2, R2, 0x8000, RZ, 0xb8, !PT ;  /* 0x000080000202a812 */ /* 0x002fca00078eb8ff */
[----:B------:R3:W-:Y:S02]  /*05a0*/  @!P2 STS [UR20+0x8], R2 ;  /* 0x00000802ff00a988 */ /* 0x0007e40008000814 */
.L_x_11:
[----:B------:R-:W-:Y:S05]  /*05b0*/  BSYNC B1 ;  /* 0x0000000000017941 */ /* 0x000fea0003800000 */
.L_x_6:
[----:B------:R-:W-:Y:S05]  /*05c0*/  WARPSYNC.ALL ;  /* 0x0000000000007948 */ /* 0x000fea0003800000 */
[----:B------:R-:W4:Y:S02]  /*05d0*/  LDC R7, c[0x0][0x22c] ;  /* 0x00008b00ff077b82 */ /* 0x000f240000000800 */
[----:B----4-:R-:W-:Y:S01]  /*05e0*/  VIADD R7, R7, 0xffffffff ;  /* 0xffffffff07077836 */ /* 0x010fe20000000000 */
[----:B------:R-:W-:Y:S06]  /*05f0*/  @P0 BRA `(.L_x_12) ;  /* 0x0000000000280947 */ /* 0x000fec0003800000 */
[----:B-123--:R-:W1:Y:S01]  /*0600*/  S2R R2, SR_LANEID ;  /* 0x0000000000027919 */ /* 0x00ee620000000000 */
[----:B------:R-:W-:Y:S05]  /*0610*/  WARPSYNC.ALL ;  /* 0x0000000000007948 */ /* 0x000fea0003800000 */
[----:B-1----:R-:W-:-:S05]  /*0620*/  IMAD.SHL.U32 R2, R2, 0x4, RZ ;  /* 0x0000000402027824 */ /* 0x002fca00078e00ff */
[----:B------:R-:W1:Y:S01]  /*0630*/  LDS R9, [R2+UR20] ;  /* 0x0000001402097984 */ /* 0x000e620008000800 */
[----:B------:R-:W-:-:S05]  /*0640*/  IADD3 R4, P1, R2, UR22, RZ ;  /* 0x0000001602047c10 */ /* 0x000fca000ff3e0ff */
[----:B------:R-:W-:-:S05]  /*0650*/  IMAD.X R5, RZ, RZ, UR23, P1 ;  /* 0x00000017ff057e24 */ /* 0x000fca00088e06ff */
[----:B-1----:R4:W5:Y:S01]  /*0660*/  ATOMG.E.EXCH.STRONG.GPU PT, RZ, [R4], R9 ;  /* 0x0000000904ff73a8 */ /* 0x00296200041ee100 */
[----:B------:R-:W-:-:S04]  /*0670*/  DEPBAR {5,4,3,2,1,0} ;  /* 0x0000003f0000791a */ /* 0x000fc80000000000 */
[----:B------:R4:W-:Y:S01]  /*0680*/  UTMACCTL.IV [UR22] ;  /* 0x00000000160079b9 */ /* 0x0009e20008000000 */
[----:B------:R-:W-:Y:S01]  /*0690*/  NOP ;  /* 0x0000000000007918 */ /* 0x000fe20000000000 */
.L_x_12:
[----:B------:R-:W-:Y:S05]  /*06a0*/  @P0 BRA `(.L_x_13) ;  /* 0x00000000000c0947 */ /* 0x000fea0003800000 */
[----:B------:R0:W-:Y:S01]  /*06b0*/  UTMACMDFLUSH ;  /* 0x00000000000079b7 */ /* 0x0001e20000000000 */
[----:B------:R-:W-:Y:S05]  /*06c0*/  @P0 BRA `(.L_x_13) ;  /* 0x0000000000040947 */ /* 0x000fea0003800000 */
[----:B------:R-:W-:-:S04]  /*06d0*/  DEPBAR.LE SB0, 0x0 ;  /* 0x000080000000791a */ /* 0x000fc80000000000 */
.L_x_13:
[----:B------:R-:W-:Y:S05]  /*06e0*/  WARPSYNC.ALL ;  /* 0x0000000000007948 */ /* 0x000fea0003800000 */
[----:B-----5:R-:W-:Y:S06]  /*06f0*/  BAR.SYNC.DEFER_BLOCKING 0x0 ;  /* 0x0000000000007b1d */ /* 0x020fec0000010000 */
[----:B------:R-:W-:Y:S02]  /*0700*/  BSSY B1, `(.L_x_14) ;  /* 0x000000b000017945 */ /* 0x000fe40003800000 */
[----:B------:R-:W-:Y:S06]  /*0710*/  BAR.SYNC.DEFER_BLOCKING 0x0 ;  /* 0x0000000000007b1d */ /* 0x000fec0000010000 */
[----:B------:R1:W-:Y:S01]  /*0720*/  @!P0 STS [R12], RZ ;  /* 0x000000ff0c008388 */ /* 0x0003e20000000800 */
[----:B------:R-:W-:Y:S01]  /*0730*/  NOP ;  /* 0x0000000000007918 */ /* 0x000fe20000000000 */
[----:B------:R-:W-:Y:S05]  /*0740*/  @P2 BRA `(.L_x_15) ;  /* 0x0000000000182947 */ /* 0x000fea0003800000 */
[----:B-123--:R-:W1:Y:S01]  /*0750*/  LDS R2, [UR20+0x8] ;  /* 0x00000814ff027984 */ /* 0x00ee620008000800 */
[----:B------:R-:W2:Y:S01]  /*0760*/  LDC.64 R10, c[0x0][0x218] ;  /* 0x00008600ff0a7b82 */ /* 0x000ea20000000a00 */
[----:B----4-:R-:W-:Y:S02]  /*0770*/  IMAD.MOV.U32 R5, RZ, RZ, 0x70 ;  /* 0x00000070ff057424 */ /* 0x010fe400078e00ff */
[----:B--2---:R2:W-:Y:S03]  /*0780*/  STS.64 [UR20], R10 ;  /* 0x0000000aff007988 */ /* 0x0045e60008000a14 */
[----:B-1----:R-:W-:-:S05]  /*0790*/  LOP3.LUT R2, R2, 0x10, R5, 0xd8, !PT ;  /* 0x0000001002027812 */ /* 0x002fca00078ed805 */
[----:B------:R2:W-:Y:S02]  /*07a0*/  STS [UR20+0x8], R2 ;  /* 0x00000802ff007988 */ /* 0x0005e40008000814 */
.L_x_15:
[----:B----4-:R-:W-:Y:S05]  /*07b0*/  BSYNC B1 ;  /* 0x0000000000017941 */ /* 0x010fea0003800000 */
.L_x_14:
[----:B------:R-:W-:Y:S04]  /*07c0*/  BSSY B1, `(.L_x_16) ;  /* 0x000000a000017945 */ /* 0x000fe80003800000 */
[----:B------:R-:W-:Y:S05]  /*07d0*/  @P2 BRA `(.L_x_17) ;  /* 0x0000000000202947 */ /* 0x000fea0003800000 */
[----:B-123--:R-:W1:Y:S01]  /*07e0*/  LDS R2, [UR20+0x34] ;  /* 0x00003414ff027984 */ /* 0x00ee620008000800 */
[----:B------:R-:W-:Y:S02]  /*07f0*/  IMAD.MOV.U32 R5, RZ, RZ, 0x3f000000 ;  /* 0x3f000000ff057424 */ /* 0x000fe400078e00ff */
[----:B------:R-:W-:Y:S01]  /*0800*/  @!P2 IMAD.MOV.U32 R4, RZ, RZ, 0x1f ;  /* 0x0000001fff04a424 */ /* 0x000fe200078e00ff */
[----:B------:R-:W2:Y:S02]  /*0810*/  @!P2 LDS R9, [UR20+0x38] ;  /* 0x00003814ff09a984 */ /* 0x000ea40008000800 */
[----:B-1----:R-:W-:Y:S02]  /*0820*/  LOP3.LUT R2, R2, 0xff000000, R5, 0xb8, !PT ;  /* 0xff00000002027812 */ /* 0x002fe400078eb805 */
[----:B--2---:R-:W-:-:S03]  /*0830*/  @!P2 LOP3.LUT R4, R9, 0xff, R4, 0xb8, !PT ;  /* 0x000000ff0904a812 */ /* 0x004fc600078eb804 */
[----:B------:R4:W-:Y:S04]  /*0840*/  STS [UR20+0x34], R2 ;  /* 0x00003402ff007988 */ /* 0x0009e80008000814 */
[----:B------:R4:W-:Y:S02]  /*0850*/  @!P2 STS [UR20+0x38], R4 ;  /* 0x00003804ff00a988 */ /* 0x0009e40008000814 */
.L_x_17:
[----:B------:R-:W-:Y:S05]  /*0860*/  BSYNC B1 ;  /* 0x0000000000017941 */ /* 0x000fea0003800000 */
.L_x_16:
[----:B------:R-:W-:Y:S04]  /*0870*/  BSSY B1, `(.L_x_18) ;  /* 0x0000004000017945 */ /* 0x000fe80003800000 */
[----:B------:R-:W-:Y:S05]  /*0880*/  @P2 BRA `(.L_x_19) ;  /* 0x0000000000082947 */ /* 0x000fea0003800000 */
[----:B------:R1:W-:Y:S04]  /*0890*/  STS [UR20+0x24], R8 ;  /* 0x00002408ff007988 */ /* 0x0003e80008000814 */
[----:B------:R1:W-:Y:S02]  /*08a0*/  STS [UR20+0x20], R7 ;  /* 0x00002007ff007988 */ /* 0x0003e40008000814 */
.L_x_19:
[----:B------:R-:W-:Y:S05]  /*08b0*/  BSYNC B1 ;  /* 0x0000000000017941 */ /* 0x000fea0003800000 */
.L_x_18:
[----:B------:R-:W-:Y:S04]  /*08c0*/  BSSY B1, `(.L_x_20) ;  /* 0x000000e000017945 */ /* 0x000fe80003800000 */
[----:B------:R-:W-:Y:S05]  /*08d0*/  @P2 BRA `(.L_x_21) ;  /* 0x0000000000302947 */ /* 0x000fea0003800000 */
[----:B----4-:R-:W4:Y:S01]  /*08e0*/  LDS R4, [UR20+0x34] ;  /* 0x00003414ff047984 */ /* 0x010f220008000800 */
[----:B--2---:R-:W2:Y:S03]  /*08f0*/  LDC.64 R10, c[0x0][0x240] ;  /* 0x00009000ff0a7b82 */ /* 0x004ea60000000a00 */
[----:B-1-3--:R-:W1:Y:S01]  /*0900*/  LDS R2, [UR20+0x1c] ;  /* 0x00001c14ff027984 */ /* 0x00ae620008000800 */
[C---:B--2---:R-:W-:Y:S01]  /*0910*/  SHF.L.U64.HI R8, R10.reuse, 0x1, R11 ;  /* 0x000000010a087819 */ /* 0x044fe2000001020b */
[----:B------:R-:W-:-:S03]  /*0920*/  IMAD.SHL.U32 R5, R10, 0x2, RZ ;  /* 0x000000020a057824 */ /* 0x000fc600078e00ff */
[--C-:B------:R-:W-:Y:S02]  /*0930*/  SHF.R.U32.HI R9, RZ, 0x4, R8.reuse ;  /* 0x00000004ff097819 */ /* 0x100fe40000011608 */
[----:B------:R-:W-:-:S05]  /*0940*/  SHF.R.U64 R5, R5, 0x4, R8 ;  /* 0x0000000405057819 */ /* 0x000fca0000001208 */
[----:B------:R2:W-:Y:S01]  /*0950*/  STS [UR20+0xc], R5 ;  /* 0x00000c05ff007988 */ /* 0x0005e20008000814 */
[----:B----4-:R-:W-:Y:S02]  /*0960*/  LOP3.LUT R4, R4, 0x7, RZ, 0xb8, !PT ;  /* 0x0000000704047812 */ /* 0x010fe400078eb8ff */
[----:B-1----:R-:W-:-:S03]  /*0970*/  LOP3.LUT R2, R2, 0xf, R9, 0xb8, !PT ;  /* 0x0000000f02027812 */ /* 0x002fc600078eb809 */
[----:B------:R2:W-:Y:S04]  /*0980*/  STS [UR20+0x34], R4 ;  /* 0x00003404ff007988 */ /* 0x0005e80008000814 */
[----:B------:R2:W-:Y:S02]  /*0990*/  STS [UR20+0x1c], R2 ;  /* 0x00001c02ff007988 */ /* 0x0005e40008000814 */
.L_x_21:
[----:B------:R-:W-:Y:S05]  /*09a0*/  BSYNC B1 ;  /* 0x0000000000017941 */ /* 0x000fea0003800000 */
.L_x_20:
[----:B------:R-:W-:Y:S04]  /*09b0*/  BSSY B2, `(.L_x_22) ;  /* 0x000001a000027945 */ /* 0x000fe80003800000 */
[----:B------:R-:W-:Y:S04]  /*09c0*/  BSSY B1, `(.L_x_23) ;  /* 0x0000015000017945 */ /* 0x000fe80003800000 */
[----:B------:R-:W-:Y:S05]  /*09d0*/  @P2 BRA `(.L_x_24) ;  /* 0x0000000000202947 */ /* 0x000fea0003800000 */
[----:B-1234-:R-:W1:Y:S02]  /*09e0*/  LDS R2, [UR20+0x34] ;  /* 0x00003414ff027984 */ /* 0x01ee640008000800 */
[----:B-1----:R-:W-:-:S05]  /*09f0*/  LOP3.LUT R2, R2, 0x38, RZ, 0xb8, !PT ;  /* 0x0000003802027812 */ /* 0x002fca00078eb8ff */
[----:B------:R1:W-:Y:S01]  /*0a00*/  STS [UR20+0x34], R2 ;  /* 0x00003402ff007988 */ /* 0x0003e20008000814 */
[----:B------:R-:W-:Y:S05]  /*0a10*/  @P2 BRA `(.L_x_25) ;  /* 0x0000000000202947 */ /* 0x000fea0003800000 */
[----:B-1----:R-:W1:Y:S01]  /*0a20*/  LDS R2, [UR20+0x8] ;  /* 0x00000814ff027984 */ /* 0x002e620008000800 */
[----:B------:R-:W-:-:S05]  /*0a30*/  IMAD.MOV.U32 R5, RZ, RZ, 0x780 ;  /* 0x00000780ff057424 */ /* 0x000fca00078e00ff */
[----:B-1----:R-:W-:-:S05]  /*0a40*/  LOP3.LUT R2, R2, 0x500, R5, 0xd8, !PT ;  /* 0x0000050002027812 */ /* 0x002fca00078ed805 */
[----:B------:R1:W-:Y:S02]  /*0a50*/  STS [UR20+0x8], R2 ;  /* 0x00000802ff007988 */ /* 0x0003e40008000814 */
.L_x_24:
[----:B------:R-:W-:Y:S05]  /*0a60*/  @P2 BRA `(.L_x_26) ;  /* 0x0000000000282947 */ /* 0x000fea0003800000 */
[----:B-1234-:R-:W1:Y:S02]  /*0a70*/  LDS R2, [UR20+0x8] ;  /* 0x00000814ff027984 */ /* 0x01ee640008000800 */
[----:B-1----:R-:W-:-:S05]  /*0a80*/  LOP3.LUT R2, R2, 0x1800, RZ, 0xb8, !PT ;  /* 0x0000180002027812 */ /* 0x002fca00078eb8ff */
[----:B------:R2:W-:Y:S02]  /*0a90*/  STS [UR20+0x8], R2 ;  /* 0x00000802ff007988 */ /* 0x0005e40008000814 */
.L_x_25:
[----:B------:R-:W-:Y:S05]  /*0aa0*/  @P2 BREAK B1 ;  /* 0x0000000000012942 */ /* 0x000fea0003800000 */
[----:B------:R-:W-:Y:S05]  /*0ab0*/  @P2 BRA `(.L_x_27) ;  /* 0x0000000000242947 */ /* 0x000fea0003800000 */
[----:B-12---:R-:W1:Y:S01]  /*0ac0*/  LDS R2, [UR20+0x8] ;  /* 0x00000814ff027984 */ /* 0x006e620008000800 */
[----:B------:R-:W-:-:S05]  /*0ad0*/  IMAD.MOV.U32 R5, RZ, RZ, 0x6000 ;  /* 0x00006000ff057424 */ /* 0x000fca00078e00ff */
[----:B-1----:R-:W-:-:S04]  /*0ae0*/  LOP3.LUT R2, R2, 0x6000, R5, 0xd8, !PT ;  /* 0x0000600002027812 */ /* 0x002fc800078ed805 */
[----:B------:R-:W-:-:S05]  /*0af0*/  LOP3.LUT R2, R2, 0x400000, RZ, 0xb8, !PT ;  /* 0x0040000002027812 */ /* 0x000fca00078eb8ff */
[----:B------:R1:W-:Y:S02]  /*0b00*/  STS [UR20+0x8], R2 ;  /* 0x00000802ff007988 */ /* 0x0003e40008000814 */
.L_x_26:
[----:B------:R-:W-:Y:S05]  /*0b10*/  BSYNC B1 ;  /* 0x0000000000017941 */ /* 0x000fea0003800000 */
.L_x_23:
[----:B-1234-:R-:W1:Y:S02]  /*0b20*/  @!P2 LDS R2, [UR20+0x8] ;  /* 0x00000814ff02a984 */ /* 0x01ee640008000800 */
[----:B-1----:R-:W-:-:S05]  /*0b30*/  @!P2 LOP3.LUT R2, R2, 0x8000, RZ, 0xb8, !PT ;  /* 0x000080000202a812 */ /* 0x002fca00078eb8ff */
[----:B------:R3:W-:Y:S02]  /*0b40*/  @!P2 STS [UR20+0x8], R2 ;  /* 0x00000802ff00a988 */ /* 0x0007e40008000814 */
.L_x_27:
[----:B------:R-:W-:Y:S05]  /*0b50*/  BSYNC B2 ;  /* 0x0000000000027941 */ /* 0x000fea0003800000 */
.L_x_22:
[----:B------:R-:W-:Y:S05]  /*0b60*/  WARPSYNC.ALL ;  /* 0x0000000000007948 */ /* 0x000fea0003800000 */
[----:B------:R-:W-:-:S04]  /*0b70*/  UIADD3 UR25, UR4, 0x80, URZ ;  /* 0x0000008004197890 */ /* 0x000fc8000fffe03f */
[----:B------:R-:W-:-:S04]  /*0b80*/  UIADD3 UR24, UP0, UR25, UR26, URZ ;  /* 0x0000001a19187290 */ /* 0x000fc8000ff1e03f */
[----:B------:R-:W-:Y:S01]  /*0b90*/  ULEA.HI.X.SX32 UR25, UR25, UR27, 0x1, UP0 ;  /* 0x0000001b19197291 */ /* 0x000fe200080f0e3f */
[----:B------:R-:W-:Y:S11]  /*0ba0*/  @P0 BRA `(.L_x_28) ;  /* 0x0000000000280947 */ /* 0x000ff60003800000 */
        /* <DEDUP_REMOVED lines=10> */
.L_x_28:
[----:B------:R-:W-:Y:S05]  /*0c50*/  @P0 BRA `(.L_x_29) ;  /* 0x00000000000c0947 */ /* 0x000fea0003800000 */
[----:B------:R0:W-:Y:S01]  /*0c60*/  UTMACMDFLUSH ;  /* 0x00000000000079b7 */ /* 0x0001e20000000000 */
[----:B------:R-:W-:Y:S05]  /*0c70*/  @P0 BRA `(.L_x_29) ;  /* 0x0000000000040947 */ /* 0x000fea0003800000 */
[----:B------:R-:W-:-:S04]  /*0c80*/  DEPBAR.LE SB0, 0x0 ;  /* 0x000080000000791a */ /* 0x000fc80000000000 */
.L_x_29:
        /* <DEDUP_REMOVED lines=8> */
[----:B----4-:R-:W2:Y:S01]  /*0d10*/  LDC.64 R8, c[0x0][0x220] ;  /* 0x00008800ff087b82 */ /* 0x010ea20000000a00 */
[----:B------:R-:W-:Y:S02]  /*0d20*/  IMAD.MOV.U32 R5, RZ, RZ, 0x70 ;  /* 0x00000070ff057424 */ /* 0x000fe400078e00ff */
[----:B--2---:R2:W-:Y:S03]  /*0d30*/  STS.64 [UR20], R8 ;  /* 0x00000008ff007988 */ /* 0x0045e60008000a14 */
[----:B-1----:R-:W-:-:S05]  /*0d40*/  LOP3.LUT R2, R2, 0x10, R5, 0xd8, !PT ;  /* 0x0000001002027812 */ /* 0x002fca00078ed805 */
[----:B------:R2:W-:Y:S02]  /*0d50*/  STS [UR20+0x8], R2 ;  /* 0x00000802ff007988 */ /* 0x0005e40008000814 */
.L_x_31:
[----:B----4-:R-:W-:Y:S05]  /*0d60*/  BSYNC B2 ;  /* 0x0000000000027941 */ /* 0x010fea0003800000 */
.L_x_30:
[----:B------:R-:W-:Y:S04]  /*0d70*/  BSSY B3, `(.L_x_32) ;  /* 0x0000011000037945 */ /* 0x000fe80003800000 */
[----:B------:R-:W-:Y:S04]  /*0d80*/  BSSY B2, `(.L_x_33) ;  /* 0x000000e000027945 */ /* 0x000fe80003800000 */
[----:B------:R-:W-:Y:S05]  /*0d90*/  @P2 BRA `(.L_x_34) ;  /* 0x0000000000242947 */ /* 0x000fea0003800000 */
[----:B-123--:R-:W1:Y:S01]  /*0da0*/  LDS R2, [UR20+0x34] ;  /* 0x00003414ff027984 */ /* 0x00ee620008000800 */
[----:B------:R-:W-:-:S05]  /*0db0*/  IMAD.MOV.U32 R5, RZ, RZ, 0x3f000000 ;  /* 0x3f000000ff057424 */ /* 0x000fca00078e00ff */
[----:B-1----:R-:W-:-:S05]  /*0dc0*/  LOP3.LUT R2, R2, 0xff000000, R5, 0xb8, !PT ;  /* 0xff00000002027812 */ /* 0x002fca00078eb805 */
[----:B------:R1:W-:Y:S01]  /*0dd0*/  STS [UR20+0x34], R2 ;  /* 0x00003402ff007988 */ /* 0x0003e20008000814 */
[----:B------:R-:W-:Y:S05]  /*0de0*/  @P2 BRA `(.L_x_35) ;  /* 0x00000000001c2947 */ /* 0x000fea0003800000 */
[----:B-1----:R-:W1:Y:S01]  /*0df0*/  LDS R2, [UR20+0x38] ;  /* 0x00003814ff027984 */ /* 0x002e620008000800 */
[----:B------:R-:W-:-:S05]  /*0e00*/  IMAD.MOV.U32 R5, RZ, RZ, 0xff ;  /* 0x000000ffff057424 */ /* 0x000fca00078e00ff */
[----:B-1----:R-:W-:-:S05]  /*0e10*/  LOP3.LUT R2, R2, 0xff, R5, 0xb8, !PT ;  /* 0x000000ff02027812 */ /* 0x002fca00078eb805 */
[----:B------:R4:W-:Y:S02]  /*0e20*/  STS [UR20+0x38], R2 ;  /* 0x00003802ff007988 */ /* 0x0009e40008000814 */
.L_x_34:
[----:B------:R-:W-:Y:S05]  /*0e30*/  @P2 BREAK B2 ;  /* 0x0000000000022942 */ /* 0x000fea0003800000 */
[----:B------:R-:W-:Y:S05]  /*0e40*/  @P2 BRA `(.L_x_36) ;  /* 0x00000000000c2947 */ /* 0x000fea0003800000 */
[----:B------:R1:W-:Y:S02]  /*0e50*/  STS [UR20+0x20], R7 ;  /* 0x00002007ff007988 */ /* 0x0003e40008000814 */
.L_x_35:
[----:B------:R-:W-:Y:S05]  /*0e60*/  BSYNC B2 ;  /* 0x0000000000027941 */ /* 0x000fea0003800000 */
.L_x_33:
[----:B------:R1:W-:Y:S02]  /*0e70*/  @!P2 STS [UR20+0x24], R6 ;  /* 0x00002406ff00a988 */ /* 0x0003e40008000814 */
.L_x_36:
[----:B------:R-:W-:Y:S05]  /*0e80*/  BSYNC B3 ;  /* 0x0000000000037941 */ /* 0x000fea0003800000 */
.L_x_32:
[----:B------:R-:W-:Y:S05]  /*0e90*/  WARPSYNC.ALL ;  /* 0x0000000000007948 */ /* 0x000fea0003800000 */
[----:B------:R-:W-:Y:S04]  /*0ea0*/  BSSY B3, `(.L_x_37) ;  /* 0x000000e000037945 */ /* 0x000fe80003800000 */
[----:B------:R-:W-:Y:S05]  /*0eb0*/  @P2 BRA `(.L_x_38) ;  /* 0x0000000000302947 */ /* 0x000fea0003800000 */
[----:B------:R-:W5:Y:S01]  /*0ec0*/  LDS R4, [UR20+0x34] ;  /* 0x00003414ff047984 */ /* 0x000f620008000800 */
[----:B--2---:R-:W2:Y:S03]  /*0ed0*/  LDC.64 R8, c[0x0][0x248] ;  /* 0x00009200ff087b82 */ /* 0x004ea60000000a00 */
[----:B-1-34-:R-:W1:Y:S01]  /*0ee0*/  LDS R2, [UR20+0x1c] ;  /* 0x00001c14ff027984 */ /* 0x01ae620008000800 */
[C---:B--2---:R-:W-:Y:S01]  /*0ef0*/  SHF.L.U64.HI R6, R8.reuse, 0x1, R9 ;  /* 0x0000000108067819 */ /* 0x044fe20000010209 */
[----:B------:R-:W-:-:S03]  /*0f00*/  IMAD.SHL.U32 R5, R8, 0x2, RZ ;  /* 0x0000000208057824 */ /* 0x000fc600078e00ff */
[--C-:B------:R-:W-:Y:S02]  /*0f10*/  SHF.R.U32.HI R7, RZ, 0x4, R6.reuse ;  /* 0x00000004ff077819 */ /* 0x100fe40000011606 */
[----:B------:R-:W-:-:S05]  /*0f20*/  SHF.R.U64 R5, R5, 0x4, R6 ;  /* 0x0000000405057819 */ /* 0x000fca0000001206 */
[----:B------:R2:W-:Y:S01]  /*0f30*/  STS [UR20+0xc], R5 ;  /* 0x00000c05ff007988 */ /* 0x0005e20008000814 */
[----:B-----5:R-:W-:Y:S02]  /*0f40*/  LOP3.LUT R4, R4, 0x7, RZ, 0xb8, !PT ;  /* 0x0000000704047812 */ /* 0x020fe400078eb8ff */
[----:B-1----:R-:W-:-:S03]  /*0f50*/  LOP3.LUT R2, R2, 0xf, R7, 0xb8, !PT ;  /* 0x0000000f02027812 */ /* 0x002fc600078eb807 */
[----:B------:R2:W-:Y:S04]  /*0f60*/  STS [UR20+0x34], R4 ;  /* 0x00003404ff007988 */ /* 0x0005e80008000814 */
[----:B------:R2:W-:Y:S02]  /*0f70*/  STS [UR20+0x1c], R2 ;  /* 0x00001c02ff007988 */ /* 0x0005e40008000814 */
.L_x_38:
[----:B------:R-:W-:Y:S05]  /*0f80*/  BSYNC B3 ;  /* 0x0000000000037941 */ /* 0x000fea0003800000 */
.L_x_37:
        /* <DEDUP_REMOVED lines=11> */
.L_x_41:
[----:B------:R-:W-:Y:S05]  /*1040*/  @P2 BRA `(.L_x_43) ;  /* 0x0000000000282947 */ /* 0x000fea0003800000 */
[----:B-1234-:R-:W1:Y:S02]  /*1050*/  LDS R2, [UR20+0x8] ;  /* 0x00000814ff027984 */ /* 0x01ee640008000800 */
[----:B-1----:R-:W-:-:S05]  /*1060*/  LOP3.LUT R2, R2, 0x1800, RZ, 0xb8, !PT ;  /* 0x0000180002027812 */ /* 0x002fca00078eb8ff */
[----:B------:R2:W-:Y:S02]  /*1070*/  STS [UR20+0x8], R2 ;  /* 0x00000802ff007988 */ /* 0x0005e40008000814 */
.L_x_42:
[----:B------:R-:W-:Y:S05]  /*1080*/  @P2 BREAK B4 ;  /* 0x0000000000042942 */ /* 0x000fea0003800000 */
[----:B------:R-:W-:Y:S05]  /*1090*/  @P2 BRA `(.L_x_44) ;  /* 0x0000000000242947 */ /* 0x000fea0003800000 */
[----:B-12---:R-:W1:Y:S01]  /*10a0*/  LDS R2, [UR20+0x8] ;  /* 0x00000814ff027984 */ /* 0x006e620008000800 */
[----:B------:R-:W-:-:S05]  /*10b0*/  IMAD.MOV.U32 R5, RZ, RZ, 0x6000 ;  /* 0x00006000ff057424 */ /* 0x000fca00078e00ff */
[----:B-1----:R-:W-:-:S04]  /*10c0*/  LOP3.LUT R2, R2, 0x6000, R5, 0xd8, !PT ;  /* 0x0000600002027812 */ /* 0x002fc800078ed805 */
[----:B------:R-:W-:-:S05]  /*10d0*/  LOP3.LUT R2, R2, 0x400000, RZ, 0xb8, !PT ;  /* 0x0040000002027812 */ /* 0x000fca00078eb8ff */
[----:B------:R1:W-:Y:S02]  /*10e0*/  STS [UR20+0x8], R2 ;  /* 0x00000802ff007988 */ /* 0x0003e40008000814 */
.L_x_43:
[----:B------:R-:W-:Y:S05]  /*10f0*/  BSYNC B4 ;  /* 0x0000000000047941 */ /* 0x000fea0003800000 */
.L_x_40:
[----:B-1234-:R-:W1:Y:S02]  /*1100*/  @!P2 LDS R2, [UR20+0x8] ;  /* 0x00000814ff02a984 */ /* 0x01ee640008000800 */
[----:B-1----:R-:W-:-:S05]  /*1110*/  @!P2 LOP3.LUT R2, R2, 0x8000, RZ, 0xb8, !PT ;  /* 0x000080000202a812 */ /* 0x002fca00078eb8ff */
[----:B------:R3:W-:Y:S02]  /*1120*/  @!P2 STS [UR20+0x8], R2 ;  /* 0x00000802ff00a988 */ /* 0x0007e40008000814 */
.L_x_44:
[----:B------:R-:W-:Y:S05]  /*1130*/  BSYNC B3 ;  /* 0x0000000000037941 */ /* 0x000fea0003800000 */
.L_x_39:
[----:B------:R-:W-:Y:S05]  /*1140*/  WARPSYNC.ALL ;  /* 0x0000000000007948 */ /* 0x000fea0003800000 */
[----:B------:R4:W-:Y:S01]  /*1150*/  STL [R1], RZ ;  /* 0x000000ff01007387 */ /* 0x0009e20000100800 */
[----:B------:R-:W-:Y:S01]  /*1160*/  UIADD3 UR4, UR4, 0x100, URZ ;  /* 0x0000010004047890 */ /* 0x000fe2000fffe03f */
[----:B------:R-:W-:Y:S02]  /*1170*/  ISETP.GE.AND P1, PT, R13, 0x1, PT ;  /* 0x000000010d00780c */ /* 0x000fe40003f26270 */
[----:B------:R-:W-:Y:S01]  /*1180*/  SHF.R.U32.HI R6, RZ, 0x5, R20 ;  /* 0x00000005ff067819 */ /* 0x000fe20000011614 */
[----:B------:R-:W-:-:S04]  /*1190*/  UIADD3 UR26, UP0, UR4, UR26, URZ ;  /* 0x0000001a041a7290 */ /* 0x000fc8000ff1e03f */
[----:B------:R-:W-:Y:S01]  /*11a0*/  ULEA.HI.X.SX32 UR27, UR4, UR27, 0x1, UP0 ;  /* 0x0000001b041b7291 */ /* 0x000fe200080f0e3f */
[----:B----4-:R-:W-:Y:S11]  /*11b0*/  @P0 BRA `(.L_x_45) ;  /* 0x0000000000280947 */ /* 0x010ff60003800000 */
        /* <DEDUP_REMOVED lines=10> */
.L_x_45:
[----:B------:R-:W-:Y:S05]  /*1260*/  @P0 BRA `(.L_x_46) ;  /* 0x00000000000c0947 */ /* 0x000fea0003800000 */
[----:B------:R0:W-:Y:S01]  /*1270*/  UTMACMDFLUSH ;  /* 0x00000000000079b7 */ /* 0x0001e20000000000 */
[----:B------:R-:W-:Y:S05]  /*1280*/  @P0 BRA `(.L_x_46) ;  /* 0x0000000000040947 */ /* 0x000fea0003800000 */
[----:B------:R-:W-:-:S04]  /*1290*/  DEPBAR.LE SB0, 0x0 ;  /* 0x000080000000791a */ /* 0x000fc80000000000 */
.L_x_46:
[----:B------:R1:W-:Y:S01]  /*12a0*/  STL [R1+0x4], RZ ;  /* 0x000004ff01007387 */ /* 0x0003e20000100800 */
[----:B------:R-:W-:Y:S05]  /*12b0*/  WARPSYNC.ALL ;  /* 0x0000000000007948 */ /* 0x000fea0003800000 */
[----:B------:R1:W-:Y:S01]  /*12c0*/  STL [R1+0x8], RZ ;  /* 0x000008ff01007387 */ /* 0x0003e20000100800 */
[----:B-----5:R-:W-:Y:S01]  /*12d0*/  VOTEU.ALL UP0, P2 ;  /* 0x00000000003f7886 */ /* 0x020fe20001000000 */
[----:B------:R-:W-:Y:S01]  /*12e0*/  UMOV UR4, 0x1 ;  /* 0x0000000100047882 */ /* 0x000fe20000000000 */
[----:B------:R-:W-:Y:S01]  /*12f0*/  VOTEU.ALL UP1, P2 ;  /* 0x00000000003f7886 */ /* 0x000fe20001020000 */
[----:B------:R1:W-:Y:S01]  /*1300*/  STL [R1+0xc], RZ ;  /* 0x00000cff01007387 */ /* 0x0003e20000100800 */
[----:B------:R-:W-:Y:S01]  /*1310*/  VOTEU.ALL UP2, P2 ;  /* 0x00000000003f7886 */ /* 0x000fe20001040000 */
[----:B------:R-:W-:-:S04]  /*1320*/  @!UP0 UIADD3 UR6, -UR4, 0x100000, URZ ;  /* 0x0010000004068890 */ /* 0x000fc8000fffe13f */
[----:B------:R-:W-:Y:S02]  /*1330*/  @!UP0 USHF.L.U32 UR7, UR6, 0xb, URZ ;  /* 0x0000000b06078899 */ /* 0x000fe4000800063f */
[----:B------:R-:W-:Y:S01]  /*1340*/  @!UP0 USHF.L.U32 UR6, UR6, 0x1, URZ ;  /* 0x0000000106068899 */ /* 0x000fe2000800063f */
[----:B------:R-:W-:Y:S01]  /*1350*/  R2UR UR21, R6 ;  /* 0x00000000061572ca */ /* 0x000fe200000e0000 */
[----:B------:R1:W-:Y:S01]  /*1360*/  STL [R1+0x10], RZ ;  /* 0x000010ff01007387 */ /* 0x0003e20000100800 */
[----:B------:R-:W-:-:S04]  /*1370*/  @!UP0 UIADD3 UR8, -UR4, 0x100000, URZ ;  /* 0x0010000004088890 */ /* 0x000fc8000fffe13f */
[----:B------:R-:W-:Y:S02]  /*1380*/  @!UP0 USHF.L.U32 UR9, UR8, 0xb, URZ ;  /* 0x0000000b08098899 */ /* 0x000fe4000800063f */
[----:B------:R-:W-:Y:S01]  /*1390*/  @!UP0 USHF.L.U32 UR8, UR8, 0x1, URZ ;  /* 0x0000000108088899 */ /* 0x000fe2000800063f */
[----:B------:R-:W-:Y:S01]  /*13a0*/  CS2R R152, SRZ ;  /* 0x0000000000987805 */ /* 0x000fe2000001ff00 */
[----:B------:R-:W-:-:S04]  /*13b0*/  @!UP0 UIADD3 UR4, -UR4, 0x100000, URZ ;  /* 0x0010000004048890 */ /* 0x000fc8000fffe13f */
[----:B------:R-:W-:Y:S02]  /*13c0*/  @!UP0 USHF.L.U32 UR5, UR4, 0xb, URZ ;  /* 0x0000000b04058899 */ /* 0x000fe4000800063f */
[----:B------:R-:W-:Y:S01]  /*13d0*/  @!UP0 USHF.L.U32 UR4, UR4, 0x1, URZ ;  /* 0x0000000104048899 */ /* 0x000fe2000800063f */
[----:B------:R1:W-:Y:S01]  /*13e0*/  STL [R1+0x14], RZ ;  /* 0x000014ff01007387 */ /* 0x0003e20000100800 */
[----:B------:R-:W-:Y:S01]  /*13f0*/  VOTEU.ALL UP0, P2 ;  /* 0x00000000003f7886 */ /* 0x000fe20001000000 */
[----:B------:R-:W-:Y:S01]  /*1400*/  USHF.L.U32 UR28, UR29, 0x7, URZ ;  /* 0x000000071d1c7899 */ /* 0x000fe2000800063f */
[----:B------:R-:W-:Y:S01]  /*1410*/  CS2R R154, SRZ ;  /* 0x00000000009a7805 */ /* 0x000fe2000001ff00 */
[----:B------:R1:W-:Y:S01]  /*1420*/  STL [R1+0x18], RZ ;  /* 0x000018ff01007387 */ /* 0x0003e20000100800 */
[----:B------:R-:W-:Y:S01]  /*1430*/  USHF.L.U32 UR11, UR30, 0x8, URZ ;  /* 0x000000081e0b7899 */ /* 0x000fe2000800063f */
[----:B------:R-:W-:Y:S02]  /*1440*/  CS2R R156, SRZ ;  /* 0x00000000009c7805 */ /* 0x000fe4000001ff00 */
[----:B------:R-:W-:Y:S01]  /*1450*/  CS2R R158, SRZ ;  /* 0x00000000009e7805 */ /* 0x000fe2000001ff00 */
[----:B------:R-:W-:Y:S01]  /*1460*/  BAR.SYNC.DEFER_BLOCKING 0x0 ;  /* 0x0000000000007b1d */ /* 0x000fe20000010000 */
[----:B------:R-:W-:-:S02]  /*1470*/  CS2R R160, SRZ ;  /* 0x0000000000a07805 */ /* 0x000fc4000001ff00 */
[----:B------:R-:W-:Y:S02]  /*1480*/  CS2R R162, SRZ ;  /* 0x0000000000a27805 */ /* 0x000fe4000001ff00 */
[----:B------:R-:W-:Y:S02]  /*1490*/  CS2R R164, SRZ ;  /* 0x0000000000a47805 */ /* 0x000fe4000001ff00 */
[----:B------:R-:W-:Y:S02]  /*14a0*/  CS2R R166, SRZ ;  /* 0x0000000000a67805 */ /* 0x000fe4000001ff00 */
[----:B------:R-:W-:Y:S02]  /*14b0*/  CS2R R168, SRZ ;  /* 0x0000000000a87805 */ /* 0x000fe4000001ff00 */
[----:B------:R-:W-:Y:S02]  /*14c0*/  CS2R R170, SRZ ;  /* 0x0000000000aa7805 */ /* 0x000fe4000001ff00 */
[----:B------:R-:W-:Y:S01]  /*14d0*/  CS2R R172, SRZ ;  /* 0x0000000000ac7805 */ /* 0x000fe2000001ff00 */
[----:B------:R1:W-:Y:S01]  /*14e0*/  STL [R1+0x1c], RZ ;  /* 0x00001cff01007387 */ /* 0x0003e20000100800 */
[----:B------:R-:W-:-:S02]  /*14f0*/  CS2R R174, SRZ ;  /* 0x0000000000ae7805 */ /* 0x000fc4000001ff00 */
[----:B------:R-:W-:Y:S02]  /*1500*/  CS2R R176, SRZ ;  /* 0x0000000000b07805 */ /* 0x000fe4000001ff00 */
[----:B------:R-:W-:Y:S01]  /*1510*/  CS2R R178, SRZ ;  /* 0x0000000000b27805 */ /* 0x000fe2000001ff00 */
[----:B------:R1:W-:Y:S01]  /*1520*/  STL [R1+0x20], RZ ;  /* 0x000020ff01007387 */ /* 0x0003e20000100800 */
        /* <DEDUP_REMOVED lines=11> */
[----:B------:R1:W-:Y:S04]  /*15e0*/  STL [R1+0x2c], RZ ;  /* 0x00002cff01007387 */ /* 0x0003e80000100800 */
[----:B------:R-:W2:Y:S02]  /*15f0*/  FENCE.VIEW.ASYNC.S ;  /* 0x00000000000073c6 */ /* 0x000ea40000000000 */
[----:B--2---:R1:W2:Y:S01]  /*1600*/  @!UP0 SYNCS.EXCH.64 URZ, [UR20+0x12000], UR6 ;  /* 0x01200006143f85b2 */ /* 0x0042a20008000100 */
[----:B------:R-:W-:-:S02]  /*1610*/  CS2R R198, SRZ ;  /* 0x0000000000c67805 */ /* 0x000fc4000001ff00 */
[----:B------:R-:W-:Y:S01]  /*1620*/  CS2R R200, SRZ ;  /* 0x0000000000c87805 */ /* 0x000fe2000001ff00 */
[----:B------:R1:W-:Y:S01]  /*1630*/  STL [R1+0x30], RZ ;  /* 0x000030ff01007387 */ /* 0x0003e20000100800 */
[----:B------:R-:W-:Y:S02]  /*1640*/  CS2R R202, SRZ ;  /* 0x0000000000ca7805 */ /* 0x000fe4000001ff00 */
[----:B------:R-:W-:Y:S02]  /*1650*/  CS2R R204, SRZ ;  /* 0x0000000000cc7805 */ /* 0x000fe4000001ff00 */
[----:B------:R-:W-:Y:S01]  /*1660*/  CS2R R206, SRZ ;  /* 0x0000000000ce7805 */ /* 0x000fe2000001ff00 */
[----:B------:R1:W-:Y:S01]  /*1670*/  STL [R1+0x34], RZ ;  /* 0x000034ff01007387 */ /* 0x0003e20000100800 */
[----:B------:R-:W-:Y:S02]  /*1680*/  CS2R R208, SRZ ;  /* 0x0000000000d07805 */ /* 0x000fe4000001ff00 */
        /* <DEDUP_REMOVED lines=74> */
[----:B--2---:R-:W-:Y:S01]  /*1b30*/  BAR.SYNC.DEFER_BLOCKING 0x0 ;  /* 0x0000000000007b1d */ /* 0x004fe20000010000 */
[----:B------:R-:W-:Y:S02]  /*1b40*/  CS2R R66, SRZ ;  /* 0x0000000000427805 */ /* 0x000fe4000001ff00 */
[----:B------:R-:W-:Y:S02]  /*1b50*/  CS2R R68, SRZ ;  /* 0x0000000000447805 */ /* 0x000fe4000001ff00 */
[----:B------:R-:W-:Y:S02]  /*1b60*/  CS2R R70, SRZ ;  /* 0x0000000000467805 */ /* 0x000fe4000001ff00 */
[----:B------:R-:W-:Y:S02]  /*1b70*/  CS2R R72, SRZ ;  /* 0x0000000000487805 */ /* 0x000fe4000001ff00 */
        /* <DEDUP_REMOVED lines=8> */
[----:B------:R-:W-:-:S03]  /*1c00*/  CS2R R86, SRZ ;  /* 0x0000000000567805 */ /* 0x000fc6000001ff00 */
[----:B------:R1:W-:Y:S04]  /*1c10*/  STL [R1+0x88], RZ ;  /* 0x000088ff01007387 */ /* 0x0003e80000100800 */
[----:B------:R1:W-:Y:S04]  /*1c20*/  STL [R1+0x8c], RZ ;  /* 0x00008cff01007387 */ /* 0x0003e80000100800 */
[----:B------:R1:W-:Y:S01]  /*1c30*/  STL [R1+0x90], RZ ;  /* 0x000090ff01007387 */ /* 0x0003e20000100800 */
[----:B------:R1:W2:Y:S03]  /*1c40*/  @!UP1 SYNCS.EXCH.64 URZ, [UR20+0x12008], UR8 ;  /* 0x01200808143f95b2 */ /* 0x0002a60008000100 */
[----:B------:R1:W-:Y:S04]  /*1c50*/  STL [R1+0x94], RZ ;  /* 0x000094ff01007387 */ /* 0x0003e80000100800 */
        /* <DEDUP_REMOVED lines=18> */
[----:B------:R1:W-:Y:S01]  /*1d80*/  STL [R1+0xe0], RZ ;  /* 0x0000e0ff01007387 */ /* 0x0003e20000100800 */
[----:B--2---:R-:W-:Y:S06]  /*1d90*/  BAR.SYNC.DEFER_BLOCKING 0x0 ;  /* 0x0000000000007b1d */ /* 0x004fec0000010000 */
[----:B------:R1:W-:Y:S04]  /*1da0*/  STL [R1+0xe4], RZ ;  /* 0x0000e4ff01007387 */ /* 0x0003e80000100800 */
[----:B------:R1:W-:Y:S04]  /*1db0*/  STL [R1+0xe8], RZ ;  /* 0x0000e8ff01007387 */ /* 0x0003e80000100800 */
[----:B------:R1:W-:Y:S04]  /*1dc0*/  STL [R1+0xec], RZ ;  /* 0x0000ecff01007387 */ /* 0x0003e80000100800 */
[----:B------:R1:W-:Y:S04]  /*1dd0*/  STL [R1+0xf0], RZ ;  /* 0x0000f0ff01007387 */ /* 0x0003e80000100800 */
[----:B------:R1:W-:Y:S01]  /*1de0*/  STL [R1+0xf4], RZ ;  /* 0x0000f4ff01007387 */ /* 0x0003e20000100800 */
[----:B------:R1:W2:Y:S03]  /*1df0*/  @!UP2 SYNCS.EXCH.64 URZ, [UR20+0x12010], UR4 ;  /* 0x01201004143fa5b2 */ /* 0x0002a60008000100 */
[----:B------:R1:W-:Y:S04]  /*1e00*/  STL [R1+0xf8], RZ ;  /* 0x0000f8ff01007387 */ /* 0x0003e80000100800 */
[----:B------:R1:W-:Y:S01]  /*1e10*/  STL [R1+0xfc], RZ ;  /* 0x0000fcff01007387 */ /* 0x0003e20000100800 */
[----:B------:R-:W-:Y:S05]  /*1e20*/  @!P1 BRA `(.L_x_47) ;  /* 0x0000001400f89947 */ /* 0x000fea0003800000 */
[----:B------:R1:W-:Y:S01]  /*1e30*/  STL [R1], RZ ;  /* 0x000000ff01007387 */ /* 0x0003e20000100800 */
[----:B------:R-:W-:Y:S02]  /*1e40*/  CS2R R152, SRZ ;  /* 0x0000000000987805 */ /* 0x000fe4000001ff00 */
        /* <DEDUP_REMOVED lines=127> */
[----:B-1----:R-:W-:Y:S01]  /*2640*/  UMOV UR4, URZ ;  /* 0x0000003f00047c82 */ /* 0x002fe20008000000 */
[----:B------:R-:W-:-:S02]  /*2650*/  UMOV UR10, URZ ;  /* 0x0000003f000a7c82 */ /* 0x000fc40008000000 */
        /* <DEDUP_REMOVED lines=30> */
[----:B--2---:R1:W-:Y:S02]  /*2840*/  STL [R1+0xfc], RZ ;  /* 0x0000fcff01007387 */ /* 0x0043e40000100800 */
.L_x_49:
[----:B------:R-:W-:Y:S01]  /*2850*/  BAR.SYNC.DEFER_BLOCKING 0x0 ;  /* 0x0000000000007b1d */ /* 0x000fe20000010000 */
[----:B------:R-:W-:Y:S01]  /*2860*/  ULEA UR18, UR4, UR20, 0x3 ;  /* 0x0000001404127291 */ /* 0x000fe2000f8e183f */
[----:B---3--:R-:W-:Y:S01]  /*2870*/  @!P2 IMAD.MOV.U32 R2, RZ, RZ, 0x6000 ;  /* 0x00006000ff02a424 */ /* 0x008fe200078e00ff */
[----:B------:R-:W-:Y:S01]  /*2880*/  ELECT P0, URZ, PT ;  /* 0x00000000003f782f */ /* 0x000fe20003800000 */
[----:B------:R-:W-:-:S03]  /*2890*/  ULEA UR8, UR4, UR20, 0xe ;  /* 0x0000001404087291 */ /* 0x000fc6000f8e703f */
[----:B------:R-:W-:Y:S02]  /*28a0*/  ISETP.LT.U32.AND P0, PT, R3, 0x20, P0 ;  /* 0x000000200300780c */ /* 0x000fe40000701070 */
[----:B------:R-:W-:Y:S01]  /*28b0*/  ELECT P1, URZ, PT ;  /* 0x00000000003f782f */ /* 0x000fe20003820000 */
[----:B------:R-:W-:-:S03]  /*28c0*/  ULEA UR5, UR4, UR20, 0xd ;  /* 0x0000001404057291 */ /* 0x000fc6000f8e683f */
[----:B------:R-:W-:Y:S01]  /*28d0*/  ISETP.LT.U32.AND P1, PT, R3, 0x40, P1 ;  /* 0x000000400300780c */ /* 0x000fe20000f21070 */
[----:B------:R-:W-:Y:S02]  /*28e0*/  ULOP3.LUT UR12, UR21, 0x1, URZ, 0xc0, !UPT ;  /* 0x00000001150c7892 */ /* 0x000fe4000f8ec03f */
[----:B------:R-:W-:Y:S02]  /*28f0*/  UIADD3 UR5, UR5, 0xc000, URZ ;  /* 0x0000c00005057890 */ /* 0x000fe4000fffe03f */
[----:B------:R-:W-:Y:S02]  /*2900*/  ULEA UR14, UR12, UR28, 0x6 ;  /* 0x0000001c0c0e7291 */ /* 0x000fe4000f8e303f */
[----:B------:R-:W-:Y:S01]  /*2910*/  ULEA UR12, UR12, UR5, 0xc ;  /* 0x000000050c0c7291 */ /* 0x000fe2000f8e603f */
[----:B------:R-:W-:Y:S01]  /*2920*/  VOTEU.ANY UP0, P0 ;  /* 0x00000000003f7886 */ /* 0x000fe20000000100 */
[----:B------:R-:W-:Y:S01]  /*2930*/  VOTEU.ANY UP2, P0 ;  /* 0x00000000003f7886 */ /* 0x000fe20000040100 */
[----:B------:R-:W-:Y:S01]  /*2940*/  UMOV UR15, UR10 ;  /* 0x0000000a000f7c82 */ /* 0x000fe20008000000 */
[----:B------:R2:W-:Y:S01]  /*2950*/  @!P2 SYNCS.ARRIVE.TRANS64 RZ, [UR18+0x12000], R2 ;  /* 0x01200002ffffa9a7 */ /* 0x0005e20008000012 */
[----:B------:R3:W-:Y:S06]  /*2960*/  MEMBAR.ALL.CTA ;  /* 0x0000000000007992 */ /* 0x0007ec0000008000 */
[----:B---3--:R-:W3:Y:S01]  /*2970*/  FENCE.VIEW.ASYNC.S ;  /* 0x00000000000073c6 */ /* 0x008ee20000000000 */
[----:B------:R-:W-:Y:S01]  /*2980*/  @UP0 UIADD3 UR9, UR18, 0x12000, URZ ;  /* 0x0001200012090890 */ /* 0x000fe2000fffe03f */
[----:B------:R-:W-:Y:S01]  /*2990*/  @UP0 UMOV UR6, UR22 ;  /* 0x0000001600060c82 */ /* 0x000fe20008000000 */
[----:B------:R-:W-:Y:S01]  /*29a0*/  @UP0 UMOV UR7, UR23 ;  /* 0x0000001700070c82 */ /* 0x000fe20008000000 */
[----:B---3--:R-:W-:Y:S01]  /*29b0*/  VOTEU.ANY UP1, P1 ;  /* 0x00000000003f7886 */ /* 0x008fe20000820100 */
[----:B------:R-:W-:Y:S01]  /*29c0*/  VOTEU.ANY UP3, P1 ;  /* 0x00000000003f7886 */ /* 0x000fe20000860100 */
[----:B--2---:R-:W-:-:S03]  /*29d0*/  SHF.L.U32 R2, R0, 0x1f, RZ ;  /* 0x0000001f00027819 */ /* 0x004fc600000006ff */
[----:B------:R-:W-:Y:S01]  /*29e0*/  @UP1 UIADD3 UR13, UR18, 0x12000, URZ ;  /* 0x00012000120d1890 */ /* 0x000fe2000fffe03f */
[----:B------:R-:W-:Y:S01]  /*29f0*/  @UP1 UMOV UR16, UR24 ;  /* 0x0000001800101c82 */ /* 0x000fe20008000000 */
[----:B------:R-:W-:Y:S01]  /*2a00*/  @UP1 UMOV UR17, UR25 ;  /* 0x0000001900111c82 */ /* 0x000fe20008000000 */
[----:B------:R-:W-:Y:S06]  /*2a10*/  BAR.SYNC.DEFER_BLOCKING 0x0 ;  /* 0x0000000000007b1d */ /* 0x000fec0000010000 */
[----:B------:R2:W-:Y:S02]  /*2a20*/  @UP2 UTMALDG.2D [UR8], [UR6] ;  /* 0x00000008060025b4 */ /* 0x0005e40008008000 */
[----:B------:R-:W-:Y:S06]  /*2a30*/  BAR.SYNC.DEFER_BLOCKING 0x0 ;  /* 0x0000000000007b1d */ /* 0x000fec0000010000 */
[----:B------:R2:W-:Y:S02]  /*2a40*/  @UP3 UTMALDG.2D [UR12], [UR16] ;  /* 0x0000000c100035b4 */ /* 0x0005e40008008000 */
[----:B------:R-:W-:Y:S06]  /*2a50*/  BAR.SYNC.DEFER_BLOCKING 0x0 ;  /* 0x0000000000007b1d */ /* 0x000fec0000010000 */
[----:B------:R-:W3:Y:S02]  /*2a60*/  SYNCS.PHASECHK.TRANS64.TRYWAIT P0, [UR18+0x12000], R2 ;  /* 0x01200002ff0075a7 */ /* 0x000ee40008000152 */
[----:B--23--:R-:W-:Y:S05]  /*2a70*/  @!P0 BRA `(.L_x_48) ;  /* 0x0000001c00248947 */ /* 0x00cfea0003800000 */
.L_x_50:
[----:B------:R-:W-:Y:S01]  /*2a80*/  STL.64 [R1+0x1f8], R86 ;  /* 0x0001f85601007387 */ /* 0x000fe20000100a00 */
[----:B------:R-:W-:Y:S01]  /*2a90*/  USHF.R.U32.HI UR5, URZ, 0x4, UR5 ;  /* 0x000000043f057899 */ /* 0x000fe20008011605 */
[----:B------:R-:W2:Y:S02]  /*2aa0*/  LDC R2, c[0x0][0x230] ;  /* 0x00008c00ff027b82 */ /* 0x000ea40000000800 */
[----:B------:R-:W-:Y:S04]  /*2ab0*/  STL.64 [R1+0x1f0], R84 ;  /* 0x0001f05401007387 */ /* 0x000fe80000100a00 */
        /* <DEDUP_REMOVED lines=29> */
[----:B------:R3:W-:Y:S04]  /*2c90*/  STL.64 [R1+0x100], R24 ;  /* 0x0001001801007387 */ /* 0x0007e80000100a00 */
[----:B---3--:R-:W3:Y:S04]  /*2ca0*/  LDL.LU.64 R24, [R1] ;  /* 0x0000000001187983 */ /* 0x008ee80000300a00 */
[----:B------:R-:W3:Y:S04]  /*2cb0*/  LDL.LU.64 R26, [R1+0x8] ;  /* 0x00000800011a7983 */ /* 0x000ee80000300a00 */
        /* <DEDUP_REMOVED lines=29> */
[----:B------:R-:W3:Y:S01]  /*2e90*/  LDL.LU.64 R86, [R1+0xf8] ;  /* 0x0000f80001567983 */ /* 0x000ee20000300a00 */
[----:B------:R-:W-:-:S02]  /*2ea0*/  USHF.R.U32.HI UR12, URZ, 0x4, UR8 ;  /* 0x000000043f0c7899 */ /* 0x000fc40008011608 */
[----:B------:R-:W-:Y:S02]  /*2eb0*/  USGXT.U32 UR6, UR5, 0xe ;  /* 0x0000000e0506789a */ /* 0x000fe40008000000 */
[----:B------:R-:W-:Y:S02]  /*2ec0*/  USGXT.U32 UR12, UR12, 0xe ;  /* 0x0000000e0c0c789a */ /* 0x000fe40008000000 */
[----:B------:R-:W-:Y:S01]  /*2ed0*/  ULOP3.LUT UR14, UR6, 0x1000000, URZ, 0xfc, !UPT ;  /* 0x01000000060e7892 */ /* 0x000fe2000f8efc3f */
[----:B------:R-:W-:Y:S01]  /*2ee0*/  UMOV UR13, 0x80000020 ;  /* 0x80000020000d7882 */ /* 0x000fe20000000000 */
[----:B------:R-:W-:Y:S01]  /*2ef0*/  UMOV UR15, 0x40000040 ;  /* 0x40000040000f7882 */ /* 0x000fe20000000000 */
[----:B------:R-:W-:Y:S01]  /*2f00*/  UIADD3 UR16, UP0, UR12, 0x2, URZ ;  /* 0x000000020c107890 */ /* 0x000fe2000ff1e03f */
[----:B------:R-:W-:Y:S01]  /*2f10*/  UMOV UR5, URZ ;  /* 0x0000003f00057c82 */ /* 0x000fe20008000000 */
[----:B------:R-:W-:Y:S01]  /*2f20*/  UMOV UR18, 0x1000080 ;  /* 0x0100008000127882 */ /* 0x000fe20000000000 */
[----:B------:R-:W-:Y:S01]  /*2f30*/  UMOV UR19, 0x40000040 ;  /* 0x4000004000137882 */ /* 0x000fe20000000000 */
[----:B------:R-:W-:Y:S01]  /*2f40*/  UMOV UR7, URZ ;  /* 0x0000003f00077c82 */ /* 0x000fe20008000000 */
[----:B------:R-:W-:-:S02]  /*2f50*/  UIADD3.X UR17, UR5, -0x7fffffe0, URZ, UP0, !UPT ;  /* 0x8000002005117890 */ /* 0x000fc400087fe43f */
[----:B------:R-:W-:Y:S01]  /*2f60*/  UIADD3.64 UR18, UR6, UR18, URZ ;  /* 0x0000001206127297 */ /* 0x000fe2000fffe03f */
[----:B---3--:R-:W-:-:S06]  /*2f70*/  WARPGROUP.ARRIVE ;  /* 0x00000000000079c5 */ /* 0x008fcc0000000000 */
[----:B------:R-:W-:Y:S01]  /*2f80*/  HGMMA.64x128x16.F32.BF16 R24, gdesc[UR12].tnspB, R24, gsb0 ;  /* 0x41e000000c1879f0 */ /* 0x000fe20008001818 */
[----:B------:R-:W-:Y:S02]  /*2f90*/  UIADD3.64 UR12, UR16, 0xfe, URZ ;  /* 0x000000fe100c7897 */ /* 0x000fe4000fffe03f */
[----:B------:R-:W-:Y:S02]  /*2fa0*/  WARPGROUP.DEPBAR.LE gsb0, 0x0 ;  /* 0x00008000000079c5 */ /* 0x000fe40000010000 */
[----:B------:R-:W-:-:S07]  /*2fb0*/  WARPGROUP.ARRIVE ;  /* 0x00000000000079c5 */ /* 0x000fce0000000000 */
[----:B------:R-:W-:Y:S01]  /*2fc0*/  HGMMA.64x128x16.F32.BF16 R24, gdesc[UR16].tnspB, R24, gsb0 ;  /* 0x41e00000101879f0 */ /* 0x000fe20008001818 */
[----:B------:R-:W-:Y:S01]  /*2fd0*/  UIADD3.64 UR32, UR16, 0x100, URZ ;  /* 0x0000010010207897 */ /* 0x000fe2000fffe03f */
[----:B------:R-:W-:Y:S01]  /*2fe0*/  UMOV UR34, UR18 ;  /* 0x0000001200227c82 */ /* 0x000fe20008000000 */
[----:B------:R-:W-:Y:S01]  /*2ff0*/  UMOV UR35, UR19 ;  /* 0x0000001300237c82 */ /* 0x000fe20008000000 */
[----:B------:R-:W-:Y:S02]  /*3000*/  WARPGROUP.DEPBAR.LE gsb0, 0x0 ;  /* 0x00008000000079c5 */ /* 0x000fe40000010000 */
[----:B------:R-:W-:Y:S01]  /*3010*/  WARPGROUP.ARRIVE ;  /* 0x00000000000079c5 */ /* 0x000fe20000000000 */
[----:B------:R-:W-:Y:S04]  /*3020*/  STL.64 [R1], R24 ;  /* 0x0000001801007387 */ /* 0x000fe80000100a00 */
[----:B------:R-:W-:Y:S01]  /*3030*/  STL.64 [R1+0x8], R26 ;  /* 0x0000081a01007387 */ /* 0x000fe20000100a00 */
[----:B------:R-:W-:Y:S03]  /*3040*/  HGMMA.64x128x16.F32.BF16 R152, gdesc[UR12].tnspB, R152, gsb0 ;  /* 0x41e000000c9879f0 */ /* 0x000fe60008001898 */
        /* <DEDUP_REMOVED lines=30> */
[----:B---3--:R-:W3:Y:S01]  /*3230*/  LDL.LU.64 R86, [R1+0x1f8] ;  /* 0x0001f80001567983 */ /* 0x008ee20000300a00 */
[----:B------:R-:W-:-:S02]  /*3240*/  WARPGROUP.DEPBAR.LE gsb0, 0x0 ;  /* 0x00008000000079c5 */ /* 0x000fc40000010000 */
[----:B------:R-:W-:Y:S01]  /*3250*/  WARPGROUP.ARRIVE ;  /* 0x00000000000079c5 */ /* 0x000fe20000000000 */
[----:B------:R-:W3:Y:S04]  /*3260*/  LDL.LU.64 R84, [R1+0x1f0] ;  /* 0x0001f00001547983 */ /* 0x000ee80000300a00 */
[----:B------:R-:W3:Y:S01]  /*3270*/  LDL.LU.64 R82, [R1+0x1e8] ;  /* 0x0001e80001527983 */ /* 0x000ee20000300a00 */
[----:B------:R-:W-:Y:S03]  /*3280*/  HGMMA.64x128x16.F32.BF16 R152, gdesc[UR32].tnspB, R152, gsb0 ;  /* 0x41e00000209879f0 */ /* 0x000fe60008001898 */
        /* <DEDUP_REMOVED lines=29> */
[----:B------:R-:W-:-:S02]  /*3460*/  UIADD3.64 UR12, UR16, 0x1fe, URZ ;  /* 0x000001fe100c7897 */ /* 0x000fc4000fffe03f */
[----:B------:R-:W-:Y:S01]  /*3470*/  UIADD3.64 UR32, UR16, 0x200, URZ ;  /* 0x0000020010207897 */ /* 0x000fe2000fffe03f */
[----:B------:R-:W-:Y:S01]  /*3480*/  UMOV UR34, UR18 ;  /* 0x0000001200227c82 */ /* 0x000fe20008000000 */
[----:B------:R-:W-:Y:S01]  /*3490*/  UMOV UR35, UR19 ;  /* 0x0000001300237c82 */ /* 0x000fe20008000000 */
[----:B------:R-:W-:Y:S02]  /*34a0*/  UIADD3 UR10, UR10, 0x20, URZ ;  /* 0x000000200a0a7890 */ /* 0x000fe4000fffe03f */
[----:B------:R-:W-:-:S04]  /*34b0*/  UIADD3 UR4, UR4, 0x1, URZ ;  /* 0x0000000104047890 */ /* 0x000fc8000fffe03f */
[----:B--2---:R-:W-:Y:S01]  /*34c0*/  ISETP.LE.AND P0, PT, R2, UR10, PT ;  /* 0x0000000a02007c0c */ /* 0x004fe2000bf03270 */
[----:B------:R-:W-:-:S04]  /*34d0*/  UISETP.NE.U32.AND UP0, UPT, UR4, 0x3, UPT ;  /* 0x000000030400788c */ /* 0x000fc8000bf05070 */
[----:B------:R-:W-:Y:S01]  /*34e0*/  USEL UR5, URZ, 0x1, UP0 ;  /* 0x000000013f057887 */ /* 0x000fe20008000000 */
[----:B------:R-:W-:Y:S02]  /*34f0*/  WARPGROUP.DEPBAR.LE gsb0, 0x0 ;  /* 0x00008000000079c5 */ /* 0x000fe40000010000 */
[----:B------:R-:W-:Y:S01]  /*3500*/  WARPGROUP.ARRIVE ;  /* 0x00000000000079c5 */ /* 0x000fe20000000000 */
[----:B------:R-:W-:Y:S02]  /*3510*/  USEL UR4, UR4, URZ, UP0 ;  /* 0x0000003f04047287 */ /* 0x000fe40008000000 */
[----:B------:R-:W-:-:S03]  /*3520*/  LOP3.LUT R0, R0, UR5, RZ, 0x3c, !PT ;  /* 0x0000000500007c12 */ /* 0x000fc6000f8e3cff */
[----:B------:R-:W-:Y:S01]  /*3530*/  HGMMA.64x128x16.F32.BF16 R88, gdesc[UR12].tnspB, R88, gsb0 ;  /* 0x41e000000c5879f0 */ /* 0x000fe20008001858 */
[----:B------:R-:W-:Y:S02]  /*3540*/  UIADD3.64 UR12, UR16, 0x2fe, URZ ;  /* 0x000002fe100c7897 */ /* 0x000fe4000fffe03f */
[----:B------:R-:W-:Y:S01]  /*3550*/  UIADD3.64 UR16, UR16, 0x300, URZ ;  /* 0x0000030010107897 */ /* 0x000fe2000fffe03f */
[----:B------:R-:W-:Y:S02]  /*3560*/  WARPGROUP.DEPBAR.LE gsb0, 0x0 ;  /* 0x00008000000079c5 */ /* 0x000fe40000010000 */
[----:B------:R-:W-:-:S06]  /*3570*/  WARPGROUP.ARRIVE ;  /* 0x00000000000079c5 */ /* 0x000fcc0000000000 */
[----:B------:R-:W-:Y:S03]  /*3580*/  HGMMA.64x128x16.F32.BF16 R88, gdesc[UR32].tnspB, R88, gsb0 ;  /* 0x41e00000205879f0 */ /* 0x000fe60008001858 */
[----:B------:R-:W-:Y:S02]  /*3590*/  WARPGROUP.DEPBAR.LE gsb0, 0x0 ;  /* 0x00008000000079c5 */ /* 0x000fe40000010000 */
[----:B---3--:R-:W-:-:S07]  /*35a0*/  WARPGROUP.ARRIVE ;  /* 0x00000000000079c5 */ /* 0x008fce0000000000 */
[----:B------:R-:W-:Y:S03]  /*35b0*/  HGMMA.64x128x16.F32.BF16 R24, gdesc[UR12].tnspB, R24, gsb0 ;  /* 0x41e000000c1879f0 */ /* 0x000fe60008001818 */
[----:B------:R-:W-:Y:S02]  /*35c0*/  WARPGROUP.DEPBAR.LE gsb0, 0x0 ;  /* 0x00008000000079c5 */ /* 0x000fe40000010000 */
[----:B------:R-:W-:-:S07]  /*35d0*/  WARPGROUP.ARRIVE ;  /* 0x00000000000079c5 */ /* 0x000fce0000000000 */
[----:B------:R-:W-:Y:S03]  /*35e0*/  HGMMA.64x128x16.F32.BF16 R24, gdesc[UR16].tnspB, R24, gsb0 ;  /* 0x41e00000101879f0 */ /* 0x000fe60008001818 */
[----:B------:R-:W-:Y:S02]  /*35f0*/  WARPGROUP.DEPBAR.LE gsb0, 0x0 ;  /* 0x00008000000079c5 */ /* 0x000fe40000010000 */
[----:B------:R-:W-:Y:S05]  /*3600*/  @!P0 BRA `(.L_x_49) ;  /* 0xfffffff000908947 */ /* 0x000fea000383ffff */
.L_x_47:
[----:B------:R5:W-:Y:S04]  /*3610*/  STL [R1+0x10c], R84 ;  /* 0x00010c5401007387 */ /* 0x000be80000100800 */
[----:B------:R-:W3:Y:S01]  /*3620*/  LDL.LU R8, [R1] ;  /* 0x0000000001087983 */ /* 0x000ee20000300800 */
[----:B--2---:R-:W-:Y:S06]  /*3630*/  BAR.SYNC.DEFER_BLOCKING 0x0 ;  /* 0x0000000000007b1d */ /* 0x004fec0000010000 */
[----:B-----5:R-:W2:Y:S04]  /*3640*/  LDL.LU R84, [R1+0x4] ;  /* 0x0000040001547983 */ /* 0x020ea80000300800 */
[----:B------:R5:W-:Y:S04]  /*3650*/  STL [R1+0x108], R85 ;  /* 0x0001085501007387 */ /* 0x000be80000100800 */
[----:B-----5:R-:W5:Y:S01]  /*3660*/  LDL.LU R85, [R1+0xc] ;  /* 0x00000c0001557983 */ /* 0x020f620000300800 */
[----:B------:R-:W4:Y:S03]  /*3670*/  @!P2 SYNCS.CCTL.IV [UR20+0x12000] ;  /* 0x01200000ff00a9b1 */ /* 0x000f260008000014 */
[----:B------:R-:W5:Y:S04]  /*3680*/  LDL.LU R9, [R1+0x8] ;  /* 0x0000080001097983 */ /* 0x000f680000300800 */
[----:B------:R1:W-:Y:S01]  /*3690*/  STL [R1+0x104], R86 ;  /* 0x0001045601007387 */ /* 0x0003e20000100800 */
[----:B----4-:R-:W-:Y:S06]  /*36a0*/  BAR.SYNC.DEFER_BLOCKING 0x0 ;  /* 0x0000000000007b1d */ /* 0x010fec0000010000 */
[----:B-1----:R-:W4:Y:S04]  /*36b0*/  LDL.LU R86, [R1+0x14] ;  /* 0x0000140001567983 */ /* 0x002f280000300800 */
[----:B------:R-:W4:Y:S04]  /*36c0*/  LDL.LU R10, [R1+0x10] ;  /* 0x00001000010a7983 */ /* 0x000f280000300800 */
[----:B------:R1:W-:Y:S01]  /*36d0*/  STL [R1+0x100], R87 ;  /* 0x0001005701007387 */ /* 0x0003e20000100800 */
[----:B------:R-:W1:Y:S02]  /*36e0*/  @!P2 SYNCS.CCTL.IV [UR20+0x12008] ;  /* 0x01200800ff00a9b1 */ /* 0x000e640008000014 */
[----:B-1----:R-:W-:Y:S06]  /*36f0*/  BAR.SYNC.DEFER_BLOCKING 0x0 ;  /* 0x0000000000007b1d */ /* 0x002fec0000010000 */
[----:B------:R-:W4:Y:S04]  /*3700*/  LDL.LU R87, [R1+0x1c] ;  /* 0x00001c0001577983 */ /* 0x000f280000300800 */
[----:B------:R-:W4:Y:S04]  /*3710*/  LDL.LU R11, [R1+0x18] ;  /* 0x00001800010b7983 */ /* 0x000f280000300800 */
[----:B------:R-:W4:Y:S04]  /*3720*/  LDL.LU R20, [R1+0x24] ;  /* 0x0000240001147983 */ /* 0x000f280000300800 */
[----:B------:R-:W4:Y:S04]  /*3730*/  LDL.LU R4, [R1+0x20] ;  /* 0x0000200001047983 */ /* 0x000f280000300800 */
[----:B------:R-:W4:Y:S01]  /*3740*/  LDL.LU R3, [R1+0x2c] ;  /* 0x00002c0001037983 */ /* 0x000f220000300800 */
[----:B------:R-:W-:Y:S01]  /*3750*/  F2FP.BF16.F32.PACK_AB R152, R153, R152 ;  /* 0x000000989998723e */ /* 0x000fe200000010ff */
[----:B------:R-:W1:Y:S02]  /*3760*/  @!P2 SYNCS.CCTL.IV [UR20+0x12010] ;  /* 0x01201000ff00a9b1 */ /* 0x000e640008000014 */
[----:B------:R-:W4:Y:S04]  /*3770*/  LDL.LU R5, [R1+0x28] ;  /* 0x0000280001057983 */ /* 0x000f280000300800 */
        /* <DEDUP_REMOVED lines=51> */
[----:B---3--:R-:W3:Y:S01]  /*3ab0*/  LDL.LU R2, [R1+0xf8] ;  /* 0x0000f80001027983 */ /* 0x008ee20000300800 */
[----:B--2---:R-:W-:-:S03]  /*3ac0*/  F2FP.BF16.F32.PACK_AB R8, R84, R8 ;  /* 0x000000085408723e */ /* 0x004fc600000010ff */
[----:B------:R-:W2:Y:S01]  /*3ad0*/  LDL.LU R84, [R1+0x10c] ;  /* 0x00010c0001547983 */ /* 0x000ea20000300800 */
[----:B-----5:R-:W-:-:S03]  /*3ae0*/  F2FP.BF16.F32.PACK_AB R9, R85, R9 ;  /* 0x000000095509723e */ /* 0x020fc600000010ff */
[----:B------:R-:W2:Y:S01]  /*3af0*/  LDL.LU R85, [R1+0x108] ;  /* 0x0001080001557983 */ /* 0x000ea20000300800 */
[----:B----4-:R-:W-:-:S03]  /*3b00*/  F2FP.BF16.F32.PACK_AB R10, R86, R10 ;  /* 0x0000000a560a723e */ /* 0x010fc600000010ff */
[----:B------:R-:W4:Y:S01]  /*3b10*/  LDL.LU R86, [R1+0x104] ;  /* 0x0001040001567983 */ /* 0x000f220000300800 */
[----:B------:R-:W-:-:S03]  /*3b20*/  F2FP.BF16.F32.PACK_AB R11, R87, R11 ;  /* 0x0000000b570b723e */ /* 0x000fc600000010ff */
[----:B------:R-:W4:Y:S01]  /*3b30*/  LDL.LU R87, [R1+0x100] ;  /* 0x0001000001577983 */ /* 0x000f220000300800 */
[----:B------:R-:W-:Y:S02]  /*3b40*/  F2FP.BF16.F32.PACK_AB R153, R155, R154 ;  /* 0x0000009a9b99723e */ /* 0x000fe400000010ff */
[----:B------:R-:W-:Y:S02]  /*3b50*/  ELECT P0, URZ, PT ;  /* 0x00000000003f782f */ /* 0x000fe40003800000 */
[----:B------:R-:W-:Y:S01]  /*3b60*/  F2FP.BF16.F32.PACK_AB R184, R185, R184 ;  /* 0x000000b8b9b8723e */ /* 0x000fe200000010ff */
[----:B------:R-:W-:Y:S01]  /*3b70*/  ULOP3.LUT UR21, UR21, 0x1, URZ, 0xc0, !UPT ;  /* 0x0000000115157892 */ /* 0x000fe2000f8ec03f */
[----:B------:R-:W-:Y:S01]  /*3b80*/  F2FP.BF16.F32.PACK_AB R154, R157, R156 ;  /* 0x0000009c9d9a723e */ /* 0x000fe200000010ff */
[----:B------:R-:W-:Y:S01]  /*3b90*/  UMOV UR10, UR11 ;  /* 0x0000000b000a7c82 */ /* 0x000fe20008000000 */
[----:B------:R-:W-:Y:S01]  /*3ba0*/  F2FP.BF16.F32.PACK_AB R4, R20, R4 ;  /* 0x000000041404723e */ /* 0x000fe200000010ff */
[----:B------:R-:W-:Y:S01]  /*3bb0*/  ULEA UR8, UR21, UR20, 0xf ;  /* 0x0000001415087291 */ /* 0x000fe2000f8e783f */
[----:B------:R-:W5:Y:S01]  /*3bc0*/  S2R R20, SR_TID.X ;  /* 0x0000000000147919 */ /* 0x000f620000002100 */
[----:B------:R-:W-:Y:S01]  /*3bd0*/  F2FP.BF16.F32.PACK_AB R155, R159, R158 ;  /* 0x0000009e9f9b723e */ /* 0x000fe200000010ff */
[----:B------:R-:W-:Y:S01]  /*3be0*/  ULEA UR9, UR21, UR28, 0x6 ;  /* 0x0000001c15097291 */ /* 0x000fe2000f8e303f */
[----:B------:R-:W-:-:S02]  /*3bf0*/  F2FP.BF16.F32.PACK_AB R185, R187, R186 ;  /* 0x000000babbb9723e */ /* 0x000fc400000010ff */
[----:B------:R-:W-:Y:S02]  /*3c00*/  F2FP.BF16.F32.PACK_AB R5, R3, R5 ;  /* 0x000000050305723e */ /* 0x000fe400000010ff */
[----:B------:R-:W-:Y:S02]  /*3c10*/  F2FP.BF16.F32.PACK_AB R88, R89, R88 ;  /* 0x000000585958723e */ /* 0x000fe400000010ff */
[----:B------:R-:W-:Y:S02]  /*3c20*/  F2FP.BF16.F32.PACK_AB R186, R189, R188 ;  /* 0x000000bcbdba723e */ /* 0x000fe400000010ff */
[----:B------:R-:W-:Y:S02]  /*3c30*/  F2FP.BF16.F32.PACK_AB R187, R191, R190 ;  /* 0x000000bebfbb723e */ /* 0x000fe400000010ff */
[----:B------:R-:W-:Y:S02]  /*3c40*/  F2FP.BF16.F32.PACK_AB R6, R0, R6 ;  /* 0x000000060006723e */ /* 0x000fe400000010ff */
        /* <DEDUP_REMOVED lines=8> */
[----:B------:R-:W-:Y:S01]  /*3cd0*/  F2FP.BF16.F32.PACK_AB R25, R27, R26 ;  /* 0x0000001a1b19723e */ /* 0x000fe200000010ff */
[C---:B-----5:R-:W-:Y:S01]  /*3ce0*/  IMAD.SHL.U32 R0, R20.reuse, 0x80, RZ ;  /* 0x0000008014007824 */ /* 0x060fe200078e00ff */
[----:B------:R-:W-:Y:S02]  /*3cf0*/  LOP3.LUT R3, R20, 0x7f, RZ, 0xc0, !PT ;  /* 0x0000007f14037812 */ /* 0x000fe400078ec0ff */
[----:B------:R-:W-:Y:S02]  /*3d00*/  F2FP.BF16.F32.PACK_AB R56, R57, R56 ;  /* 0x000000383938723e */ /* 0x000fe400000010ff */
[----:B------:R-:W-:Y:S02]  /*3d10*/  LOP3.LUT R0, R0, 0x780, RZ, 0xc0, !PT ;  /* 0x0000078000007812 */ /* 0x000fe400078ec0ff */
        /* <DEDUP_REMOVED lines=13> */
[----:B------:R-:W-:Y:S02]  /*3df0*/  ISETP.LT.U32.AND P0, PT, R3, 0x40, P0 ;  /* 0x000000400300780c */ /* 0x000fe40000701070 */
[----:B------:R-:W-:Y:S02]  /*3e00*/  F2FP.BF16.F32.PACK_AB R194, R197, R196 ;  /* 0x000000c4c5c2723e */ /* 0x000fe400000010ff */
[----:B------:R-:W-:Y:S02]  /*3e10*/  F2FP.BF16.F32.PACK_AB R195, R199, R198 ;  /* 0x000000c6c7c3723e */ /* 0x000fe400000010ff */
[----:B------:R-:W-:Y:S02]  /*3e20*/  F2FP.BF16.F32.PACK_AB R97, R99, R98 ;  /* 0x000000626361723e */ /* 0x000fe400000010ff */
[----:B------:R-:W-:Y:S02]  /*3e30*/  F2FP.BF16.F32.PACK_AB R128, R129, R128 ;  /* 0x000000808180723e */ /* 0x000fe400000010ff */
[----:B------:R-:W-:-:S02]  /*3e40*/  F2FP.BF16.F32.PACK_AB R98, R101, R100 ;  /* 0x000000646562723e */ /* 0x000fc400000010ff */
[----:B------:R-:W-:Y:S01]  /*3e50*/  F2FP.BF16.F32.PACK_AB R99, R103, R102 ;  /* 0x000000666763723e */ /* 0x000fe200000010ff */
[----:B------:R-:W-:Y:S01]  /*3e60*/  VOTEU.ANY UP0, P0 ;  /* 0x00000000003f7886 */ /* 0x000fe20000000100 */
[----:B------:R-:W-:Y:S01]  /*3e70*/  F2FP.BF16.F32.PACK_AB R129, R131, R130 ;  /* 0x000000828381723e */ /* 0x000fe200000010ff */
[----:B------:R-:W-:Y:S01]  /*3e80*/  VOTEU.ANY UP1, P0 ;  /* 0x00000000003f7886 */ /* 0x000fe20000020100 */
[----:B------:R-:W-:Y:S02]  /*3e90*/  F2FP.BF16.F32.PACK_AB R32, R33, R32 ;  /* 0x000000202120723e */ /* 0x000fe400000010ff */
[----:B------:R-:W-:Y:S01]  /*3ea0*/  F2FP.BF16.F32.PACK_AB R130, R133, R132 ;  /* 0x000000848582723e */ /* 0x000fe200000010ff */
[----:B------:R-:W-:Y:S01]  /*3eb0*/  @UP0 UMOV UR4, UR26 ;  /* 0x0000001a00040c82 */ /* 0x000fe20008000000 */
[----:B------:R-:W-:Y:S01]  /*3ec0*/  F2FP.BF16.F32.PACK_AB R131, R135, R134 ;  /* 0x000000868783723e */ /* 0x000fe200000010ff */
[----:B------:R-:W-:Y:S01]  /*3ed0*/  @UP0 UMOV UR5, UR27 ;  /* 0x0000001b00050c82 */ /* 0x000fe20008000000 */
        /* <DEDUP_REMOVED lines=63> */
[----:B---3--:R-:W-:Y:S01]  /*42d0*/  F2FP.BF16.F32.PACK_AB R231, R21, R2 ;  /* 0x0000000215e7723e */ /* 0x008fe200000010ff */
[----:B------:R-:W-:Y:S01]  /*42e0*/  IMAD.SHL.U32 R21, R20, 0x10, RZ ;  /* 0x0000001014157824 */ /* 0x000fe200078e00ff */
[----:B------:R-:W-:Y:S02]  /*42f0*/  F2FP.BF16.F32.PACK_AB R113, R115, R114 ;  /* 0x000000727371723e */ /* 0x000fe400000010ff */
[----:B------:R-:W-:Y:S02]  /*4300*/  F2FP.BF16.F32.PACK_AB R144, R145, R144 ;  /* 0x000000909190723e */ /* 0x000fe400000010ff */
[----:B------:R-:W-:-:S02]  /*4310*/  LOP3.LUT R21, R0, 0x70, R21, 0xf8, !PT ;  /* 0x0000007000157812 */ /* 0x000fc400078ef815 */
[----:B------:R-:W-:Y:S02]  /*4320*/  F2FP.BF16.F32.PACK_AB R114, R117, R116 ;  /* 0x000000747572723e */ /* 0x000fe400000010ff */
[----:B------:R-:W-:Y:S01]  /*4330*/  LOP3.LUT R21, R21, 0x10, R20, 0x78, !PT ;  /* 0x0000001015157812 */ /* 0x000fe200078e7814 */
[----:B------:R-:W-:Y:S01]  /*4340*/  IMAD.SHL.U32 R20, R20, 0x40, RZ ;  /* 0x0000004014147824 */ /* 0x000fe200078e00ff */
[----:B------:R-:W-:Y:S02]  /*4350*/  F2FP.BF16.F32.PACK_AB R115, R119, R118 ;  /* 0x000000767773723e */ /* 0x000fe400000010ff */
[----:B------:R-:W-:Y:S02]  /*4360*/  F2FP.BF16.F32.PACK_AB R145, R147, R146 ;  /* 0x000000929391723e */ /* 0x000fe400000010ff */
[----:B------:R-:W-:Y:S02]  /*4370*/  LOP3.LUT R20, R21, 0x1800, R20, 0xf8, !PT ;  /* 0x0000180015147812 */ /* 0x000fe400078ef814 */
[----:B------:R-:W-:-:S02]  /*4380*/  F2FP.BF16.F32.PACK_AB R48, R49, R48 ;  /* 0x000000303130723e */ /* 0x000fc400000010ff */
[C---:B------:R-:W-:Y:S01]  /*4390*/  LOP3.LUT R2, R20.reuse, 0x20, RZ, 0x3c, !PT ;  /* 0x0000002014027812 */ /* 0x040fe200078e3cff */
[C---:B------:R-:W-:Y:S01]  /*43a0*/  VIADD R0, R20.reuse, UR20 ;  /* 0x0000001414007c36 */ /* 0x040fe20008000000 */
[C---:B------:R-:W-:Y:S02]  /*43b0*/  LOP3.LUT R3, R20.reuse, 0x40, RZ, 0x3c, !PT ;  /* 0x0000004014037812 */ /* 0x040fe400078e3cff */
[----:B------:R-:W-:Y:S01]  /*43c0*/  LOP3.LUT R20, R20, 0x60, RZ, 0x3c, !PT ;  /* 0x0000006014147812 */ /* 0x000fe200078e3cff */
[----:B------:R-:W-:Y:S01]  /*43d0*/  VIADD R2, R2, UR20 ;  /* 0x0000001402027c36 */ /* 0x000fe20008000000 */
[----:B-1----:R-:W-:Y:S01]  /*43e0*/  STSM.16.M88.4 [R0], R8 ;  /* 0x0000000800007844 */ /* 0x002fe20000000200 */
[----:B------:R-:W-:Y:S01]  /*43f0*/  VIADD R3, R3, UR20 ;  /* 0x0000001403037c36 */ /* 0x000fe20008000000 */
[----:B------:R-:W-:Y:S01]  /*4400*/  F2FP.BF16.F32.PACK_AB R146, R149, R148 ;  /* 0x000000949592723e */ /* 0x000fe200000010ff */
[----:B------:R-:W-:Y:S01]  /*4410*/  VIADD R20, R20, UR20 ;  /* 0x0000001414147c36 */ /* 0x000fe20008000000 */
[----:B------:R-:W-:Y:S01]  /*4420*/  STSM.16.M88.4 [R0+0x8000], R216 ;  /* 0x008000d800007844 */ /* 0x000fe20000000200 */
[----:B------:R-:W-:-:S02]  /*4430*/  F2FP.BF16.F32.PACK_AB R147, R151, R150 ;  /* 0x000000969793723e */ /* 0x000fc400000010ff */
[----:B------:R-:W-:Y:S01]  /*4440*/  F2FP.BF16.F32.PACK_AB R49, R51, R50 ;  /* 0x000000323331723e */ /* 0x000fe200000010ff */
[----:B------:R-:W-:Y:S01]  /*4450*/  STSM.16.M88.4 [R0+0x2000], R152 ;  /* 0x0020009800007844 */ /* 0x000fe20000000200 */
[----:B------:R-:W-:Y:S02]  /*4460*/  F2FP.BF16.F32.PACK_AB R80, R81, R80 ;  /* 0x000000505150723e */ /* 0x000fe400000010ff */
[----:B------:R-:W-:Y:S01]  /*4470*/  F2FP.BF16.F32.PACK_AB R50, R53, R52 ;  /* 0x000000343532723e */ /* 0x000fe200000010ff */
[----:B------:R-:W-:Y:S01]  /*4480*/  STSM.16.M88.4 [R0+0xa000], R184 ;  /* 0x00a000b800007844 */ /* 0x000fe20000000200 */
[----:B------:R-:W-:Y:S02]  /*4490*/  F2FP.BF16.F32.PACK_AB R51, R55, R54 ;  /* 0x000000363733723e */ /* 0x000fe400000010ff */
[----:B------:R-:W-:Y:S01]  /*44a0*/  F2FP.BF16.F32.PACK_AB R81, R83, R82 ;  /* 0x000000525351723e */ /* 0x000fe200000010ff */
[----:B------:R-:W-:Y:S01]  /*44b0*/  STSM.16.M88.4 [R0+0x4000], R88 ;  /* 0x0040005800007844 */ /* 0x000fe20000000200 */
[----:B--2---:R-:W-:-:S03]  /*44c0*/  F2FP.BF16.F32.PACK_AB R82, R85, R84 ;  /* 0x000000545552723e */ /* 0x004fc600000010ff */
[----:B------:R-:W-:Y:S04]  /*44d0*/  STSM.16.M88.4 [R0+0xc000], R120 ;  /* 0x00c0007800007844 */ /* 0x000fe80000000200 */
[----:B------:R-:W-:Y:S04]  /*44e0*/  STSM.16.M88.4 [R0+0x6000], R24 ;  /* 0x0060001800007844 */ /* 0x000fe80000000200 */
[----:B------:R-:W-:Y:S04]  /*44f0*/  STSM.16.M88.4 [R0+0xe000], R56 ;  /* 0x00e0003800007844 */ /* 0x000fe80000000200 */
[----:B------:R-:W-:Y:S04]  /*4500*/  STSM.16.M88.4 [R2], R4 ;  /* 0x0000000402007844 */ /* 0x000fe80000000200 */
[----:B------:R-:W-:Y:S04]  /*4510*/  STSM.16.M88.4 [R2+0x8000], R220 ;  /* 0x008000dc02007844 */ /* 0x000fe80000000200 */
[----:B------:R-:W-:Y:S04]  /*4520*/  STSM.16.M88.4 [R2+0x2000], R160 ;  /* 0x002000a002007844 */ /* 0x000fe80000000200 */
[----:B------:R-:W-:Y:S04]  /*4530*/  STSM.16.M88.4 [R2+0xa000], R192 ;  /* 0x00a000c002007844 */ /* 0x000fe80000000200 */
[----:B------:R-:W-:Y:S04]  /*4540*/  STSM.16.M88.4 [R2+0x4000], R96 ;  /* 0x0040006002007844 */ /* 0x000fe80000000200 */
[----:B------:R-:W-:Y:S01]  /*4550*/  STSM.16.M88.4 [R2+0xc000], R128 ;  /* 0x00c0008002007844 */ /* 0x000fe20000000200 */
[----:B----4-:R-:W-:-:S03]  /*4560*/  F2FP.BF16.F32.PACK_AB R83, R87, R86 ;  /* 0x000000565753723e */ /* 0x010fc600000010ff */
[----:B------:R-:W-:Y:S04]  /*4570*/  STSM.16.M88.4 [R2+0x6000], R32 ;  /* 0x0060002002007844 */ /* 0x000fe80000000200 */
[----:B------:R-:W-:Y:S04]  /*4580*/  STSM.16.M88.4 [R2+0xe000], R64 ;  /* 0x00e0004002007844 */ /* 0x000fe80000000200 */
[----:B------:R-:W-:Y:S04]  /*4590*/  STSM.16.M88.4 [R3], R12 ;  /* 0x0000000c03007844 */ /* 0x000fe80000000200 */
[----:B------:R-:W-:Y:S04]  /*45a0*/  STSM.16.M88.4 [R3+0x8000], R224 ;  /* 0x008000e003007844 */ /* 0x000fe80000000200 */
[----:B------:R-:W-:Y:S04]  /*45b0*/  STSM.16.M88.4 [R3+0x2000], R168 ;  /* 0x002000a803007844 */ /* 0x000fe80000000200 */
[----:B------:R-:W-:Y:S04]  /*45c0*/  STSM.16.M88.4 [R3+0xa000], R200 ;  /* 0x00a000c803007844 */ /* 0x000fe80000000200 */
[----:B------:R-:W-:Y:S04]  /*45d0*/  STSM.16.M88.4 [R3+0x4000], R104 ;  /* 0x0040006803007844 */ /* 0x000fe80000000200 */
        /* <DEDUP_REMOVED lines=10> */
[----:B------:R-:W-:Y:S01]  /*4680*/  STSM.16.M88.4 [R20+0xe000], R80 ;  /* 0x00e0005014007844 */ /* 0x000fe20000000200 */
[----:B------:R1:W-:Y:S06]  /*4690*/  MEMBAR.ALL.CTA ;  /* 0x0000000000007992 */ /* 0x0003ec0000008000 */
[----:B-1----:R-:W1:Y:S02]  /*46a0*/  FENCE.VIEW.ASYNC.S ;  /* 0x00000000000073c6 */ /* 0x002e640000000000 */
[----:B-1----:R-:W-:Y:S06]  /*46b0*/  BAR.SYNC.DEFER_BLOCKING 0x0 ;  /* 0x0000000000007b1d */ /* 0x002fec0000010000 */
[----:B------:R1:W-:Y:S01]  /*46c0*/  @UP1 UTMASTG.2D [UR8], [UR4] ;  /* 0x00000008040013b5 */ /* 0x0003e20008008000 */
[----:B------:R0:W-:Y:S01]  /*46d0*/  UTMACMDFLUSH ;  /* 0x00000000000079b7 */ /* 0x0001e20000000000 */
[----:B------:R-:W-:-:S04]  /*46e0*/  DEPBAR.LE SB0, 0x0 ;  /* 0x000080000000791a */ /* 0x000fc80000000000 */
[----:B------:R-:W-:Y:S06]  /*46f0*/  BAR.SYNC.DEFER_BLOCKING 0x0 ;  /* 0x0000000000007b1d */ /* 0x000fec0000010000 */
[----:B-1----:R-:W-:Y:S05]  /*4700*/  EXIT ;  /* 0x000000000000794d */ /* 0x002fea0003800000 */
.L_x_48:
[----:B------:R-:W2:Y:S02]  /*4710*/  SYNCS.PHASECHK.TRANS64.TRYWAIT P0, [UR18+0x12000], R2 ;  /* 0x01200002ff0075a7 */ /* 0x000ea40008000152 */
[----:B--2---:R-:W-:Y:S05]  /*4720*/  @!P0 BRA `(.L_x_48) ;  /* 0xfffffffc00f88947 */ /* 0x004fea000383ffff */
[----:B------:R-:W-:Y:S05]  /*4730*/  BRA `(.L_x_50) ;  /* 0xffffffe000d07947 */ /* 0x000fea000383ffff */
.L_x_51:
[----:B------:R-:W-:-:S00]  /*4740*/  BRA `(.L_x_51) ;  /* 0xfffffffc00fc7947 */ /* 0x000fc0000383ffff */
[----:B------:R-:W-:-:S00]  /*4750*/  NOP ;  /* 0x0000000000007918 */ /* 0x000fc00000000000 */
        /* <DEDUP_REMOVED lines=10> */
.L_x_52:


//--------------------- .nv.shared.gluon_wgmma    --------------------------
	.section	.nv.shared.gluon_wgmma,"aw",@nobits
	.sectionflags	@""
	.align	16
	.zero		1024


//--------------------- .nv.shared.reserved.0     --------------------------
	.section	.nv.shared.reserved.0,"aw",@nobits
	.weak		__nv_reservedSMEM_offset_0_alias
	.size		__nv_reservedSMEM_offset_0_alias, 0, 0
	.other		__nv_reservedSMEM_offset_0_alias,@"STO_CUDA_RESERVED_SHARED STV_DEFAULT"
__nv_reservedSMEM_offset_0_alias:
	.zero		0


//--------------------- .nv.constant0.gluon_wgmma --------------------------
	.section	.nv.constant0.gluon_wgmma,"a",@progbits
	.sectionflags	@""
	.align	4
.nv.constant0.gluon_wgmma:
	.zero		608


//--------------------- SYMBOLS --------------------------

	.type		.nv.reservedSmem.offset0,@object
	.size		.nv.reservedSmem.offset0,0x4
